//
// Generated by NVIDIA NVVM Compiler
//
// Compiler Build ID: CL-36424714
// Cuda compilation tools, release 13.0, V13.0.88
// Based on NVVM 20.0.0
//

.version 9.0
.target sm_100
.address_size 64

	// .globl	_Z22block_gemm_1d_half_mmaPK6__halfS1_PS_S_S_
.extern .shared .align 16 .b8 shmem_b[];

.visible .entry _Z22block_gemm_1d_half_mmaPK6__halfS1_PS_S_S_(
	.param .u64 .ptr .align 1 _Z22block_gemm_1d_half_mmaPK6__halfS1_PS_S_S__param_0,
	.param .u64 .ptr .align 1 _Z22block_gemm_1d_half_mmaPK6__halfS1_PS_S_S__param_1,
	.param .u64 .ptr .align 1 _Z22block_gemm_1d_half_mmaPK6__halfS1_PS_S_S__param_2,
	.param .align 2 .b8 _Z22block_gemm_1d_half_mmaPK6__halfS1_PS_S_S__param_3[2],
	.param .align 2 .b8 _Z22block_gemm_1d_half_mmaPK6__halfS1_PS_S_S__param_4[2]
)
{
	.reg .pred 	%p<7>;
	.reg .b32 	%r<6194>;
	.reg .b64 	%rd<13>;

	ld.param.u64 	%rd1, [_Z22block_gemm_1d_half_mmaPK6__halfS1_PS_S_S__param_0];
	ld.param.u64 	%rd2, [_Z22block_gemm_1d_half_mmaPK6__halfS1_PS_S_S__param_1];
	mov.u32 	%r1, %tid.x;
	setp.gt.u32 	%p1, %r1, 63;
	@%p1 bra 	$L__BB0_12;
	cvta.to.global.u64 	%rd4, %rd2;
	cvta.to.global.u64 	%rd5, %rd1;
	shr.u32 	%r741, %r1, 5;
	shl.b32 	%r742, %r741, 12;
	shl.b32 	%r743, %r1, 1;
	and.b32  	%r744, %r743, 6;
	shl.b32 	%r745, %r741, 13;
	shl.b32 	%r746, %r1, 5;
	and.b32  	%r747, %r746, 896;
	or.b32  	%r748, %r747, %r745;
	or.b32  	%r749, %r748, %r744;
	mul.wide.u32 	%rd6, %r749, 2;
	add.s64 	%rd7, %rd5, %rd6;
	ld.global.u32 	%r6017, [%rd7];
	ld.global.u32 	%r6018, [%rd7+2048];
	ld.global.u32 	%r6019, [%rd7+16];
	ld.global.u32 	%r6020, [%rd7+2064];
	ld.global.u32 	%r6021, [%rd7+32];
	ld.global.u32 	%r6022, [%rd7+2080];
	ld.global.u32 	%r6023, [%rd7+48];
	ld.global.u32 	%r6024, [%rd7+2096];
	ld.global.u32 	%r10, [%rd7+64];
	ld.global.u32 	%r11, [%rd7+2112];
	ld.global.u32 	%r12, [%rd7+80];
	ld.global.u32 	%r13, [%rd7+2128];
	ld.global.u32 	%r14, [%rd7+96];
	ld.global.u32 	%r15, [%rd7+2144];
	ld.global.u32 	%r16, [%rd7+112];
	ld.global.u32 	%r17, [%rd7+2160];
	ld.global.u32 	%r18, [%rd7+128];
	ld.global.u32 	%r19, [%rd7+2176];
	ld.global.u32 	%r20, [%rd7+144];
	ld.global.u32 	%r21, [%rd7+2192];
	ld.global.u32 	%r22, [%rd7+160];
	ld.global.u32 	%r23, [%rd7+2208];
	ld.global.u32 	%r24, [%rd7+176];
	ld.global.u32 	%r25, [%rd7+2224];
	ld.global.u32 	%r6029, [%rd7+4096];
	ld.global.u32 	%r6030, [%rd7+6144];
	ld.global.u32 	%r6031, [%rd7+4112];
	ld.global.u32 	%r6032, [%rd7+6160];
	ld.global.u32 	%r6033, [%rd7+4128];
	ld.global.u32 	%r6034, [%rd7+6176];
	ld.global.u32 	%r6035, [%rd7+4144];
	ld.global.u32 	%r6036, [%rd7+6192];
	ld.global.u32 	%r34, [%rd7+4160];
	ld.global.u32 	%r35, [%rd7+6208];
	ld.global.u32 	%r36, [%rd7+4176];
	ld.global.u32 	%r37, [%rd7+6224];
	ld.global.u32 	%r38, [%rd7+4192];
	ld.global.u32 	%r39, [%rd7+6240];
	ld.global.u32 	%r40, [%rd7+4208];
	ld.global.u32 	%r41, [%rd7+6256];
	ld.global.u32 	%r42, [%rd7+4224];
	ld.global.u32 	%r43, [%rd7+6272];
	ld.global.u32 	%r44, [%rd7+4240];
	ld.global.u32 	%r45, [%rd7+6288];
	ld.global.u32 	%r46, [%rd7+4256];
	ld.global.u32 	%r47, [%rd7+6304];
	ld.global.u32 	%r48, [%rd7+4272];
	ld.global.u32 	%r49, [%rd7+6320];
	ld.global.u32 	%r6041, [%rd7+8192];
	ld.global.u32 	%r6042, [%rd7+10240];
	ld.global.u32 	%r6043, [%rd7+8208];
	ld.global.u32 	%r6044, [%rd7+10256];
	ld.global.u32 	%r6045, [%rd7+8224];
	ld.global.u32 	%r6046, [%rd7+10272];
	ld.global.u32 	%r6047, [%rd7+8240];
	ld.global.u32 	%r6048, [%rd7+10288];
	ld.global.u32 	%r58, [%rd7+8256];
	ld.global.u32 	%r59, [%rd7+10304];
	ld.global.u32 	%r60, [%rd7+8272];
	ld.global.u32 	%r61, [%rd7+10320];
	ld.global.u32 	%r62, [%rd7+8288];
	ld.global.u32 	%r63, [%rd7+10336];
	ld.global.u32 	%r64, [%rd7+8304];
	ld.global.u32 	%r65, [%rd7+10352];
	ld.global.u32 	%r66, [%rd7+8320];
	ld.global.u32 	%r67, [%rd7+10368];
	ld.global.u32 	%r68, [%rd7+8336];
	ld.global.u32 	%r69, [%rd7+10384];
	ld.global.u32 	%r70, [%rd7+8352];
	ld.global.u32 	%r71, [%rd7+10400];
	ld.global.u32 	%r72, [%rd7+8368];
	ld.global.u32 	%r73, [%rd7+10416];
	ld.global.u32 	%r6053, [%rd7+12288];
	ld.global.u32 	%r6054, [%rd7+14336];
	ld.global.u32 	%r6055, [%rd7+12304];
	ld.global.u32 	%r6056, [%rd7+14352];
	ld.global.u32 	%r6057, [%rd7+12320];
	ld.global.u32 	%r6058, [%rd7+14368];
	ld.global.u32 	%r6059, [%rd7+12336];
	ld.global.u32 	%r6060, [%rd7+14384];
	ld.global.u32 	%r82, [%rd7+12352];
	ld.global.u32 	%r83, [%rd7+14400];
	ld.global.u32 	%r84, [%rd7+12368];
	ld.global.u32 	%r85, [%rd7+14416];
	ld.global.u32 	%r86, [%rd7+12384];
	ld.global.u32 	%r87, [%rd7+14432];
	ld.global.u32 	%r88, [%rd7+12400];
	ld.global.u32 	%r89, [%rd7+14448];
	ld.global.u32 	%r90, [%rd7+12416];
	ld.global.u32 	%r91, [%rd7+14464];
	ld.global.u32 	%r92, [%rd7+12432];
	ld.global.u32 	%r93, [%rd7+14480];
	ld.global.u32 	%r94, [%rd7+12448];
	ld.global.u32 	%r95, [%rd7+14496];
	ld.global.u32 	%r96, [%rd7+12464];
	ld.global.u32 	%r97, [%rd7+14512];
	add.s64 	%rd8, %rd4, %rd6;
	ld.global.u32 	%r6064, [%rd8];
	ld.global.u32 	%r6063, [%rd8+16];
	ld.global.u32 	%r6062, [%rd8+32];
	ld.global.u32 	%r6061, [%rd8+48];
	ld.global.u32 	%r102, [%rd8+64];
	ld.global.u32 	%r103, [%rd8+80];
	ld.global.u32 	%r104, [%rd8+96];
	ld.global.u32 	%r105, [%rd8+112];
	ld.global.u32 	%r106, [%rd8+128];
	ld.global.u32 	%r107, [%rd8+144];
	ld.global.u32 	%r108, [%rd8+160];
	ld.global.u32 	%r109, [%rd8+176];
	ld.global.u32 	%r6052, [%rd8+2048];
	ld.global.u32 	%r6051, [%rd8+2064];
	ld.global.u32 	%r6050, [%rd8+2080];
	ld.global.u32 	%r6049, [%rd8+2096];
	ld.global.u32 	%r114, [%rd8+2112];
	ld.global.u32 	%r115, [%rd8+2128];
	ld.global.u32 	%r116, [%rd8+2144];
	ld.global.u32 	%r117, [%rd8+2160];
	ld.global.u32 	%r118, [%rd8+2176];
	ld.global.u32 	%r119, [%rd8+2192];
	ld.global.u32 	%r120, [%rd8+2208];
	ld.global.u32 	%r121, [%rd8+2224];
	ld.global.u32 	%r6040, [%rd8+4096];
	ld.global.u32 	%r6039, [%rd8+4112];
	ld.global.u32 	%r6038, [%rd8+4128];
	ld.global.u32 	%r6037, [%rd8+4144];
	ld.global.u32 	%r126, [%rd8+4160];
	ld.global.u32 	%r127, [%rd8+4176];
	ld.global.u32 	%r128, [%rd8+4192];
	ld.global.u32 	%r129, [%rd8+4208];
	ld.global.u32 	%r130, [%rd8+4224];
	ld.global.u32 	%r131, [%rd8+4240];
	ld.global.u32 	%r132, [%rd8+4256];
	ld.global.u32 	%r133, [%rd8+4272];
	ld.global.u32 	%r6028, [%rd8+6144];
	ld.global.u32 	%r6027, [%rd8+6160];
	ld.global.u32 	%r6026, [%rd8+6176];
	ld.global.u32 	%r6025, [%rd8+6192];
	ld.global.u32 	%r138, [%rd8+6208];
	ld.global.u32 	%r139, [%rd8+6224];
	ld.global.u32 	%r140, [%rd8+6240];
	ld.global.u32 	%r141, [%rd8+6256];
	ld.global.u32 	%r142, [%rd8+6272];
	ld.global.u32 	%r143, [%rd8+6288];
	ld.global.u32 	%r144, [%rd8+6304];
	ld.global.u32 	%r145, [%rd8+6320];
	ld.global.u32 	%r6016, [%rd8+8192];
	ld.global.u32 	%r6015, [%rd8+8208];
	ld.global.u32 	%r6014, [%rd8+8224];
	ld.global.u32 	%r6013, [%rd8+8240];
	ld.global.u32 	%r150, [%rd8+8256];
	ld.global.u32 	%r151, [%rd8+8272];
	ld.global.u32 	%r152, [%rd8+8288];
	ld.global.u32 	%r153, [%rd8+8304];
	ld.global.u32 	%r154, [%rd8+8320];
	ld.global.u32 	%r155, [%rd8+8336];
	ld.global.u32 	%r156, [%rd8+8352];
	ld.global.u32 	%r157, [%rd8+8368];
	ld.global.u32 	%r6004, [%rd8+10240];
	ld.global.u32 	%r6003, [%rd8+10256];
	ld.global.u32 	%r6002, [%rd8+10272];
	ld.global.u32 	%r6001, [%rd8+10288];
	ld.global.u32 	%r162, [%rd8+10304];
	ld.global.u32 	%r163, [%rd8+10320];
	ld.global.u32 	%r164, [%rd8+10336];
	ld.global.u32 	%r165, [%rd8+10352];
	ld.global.u32 	%r166, [%rd8+10368];
	ld.global.u32 	%r167, [%rd8+10384];
	ld.global.u32 	%r168, [%rd8+10400];
	ld.global.u32 	%r169, [%rd8+10416];
	ld.global.u32 	%r6005, [%rd8+12288];
	ld.global.u32 	%r6006, [%rd8+12304];
	ld.global.u32 	%r6007, [%rd8+12320];
	ld.global.u32 	%r6008, [%rd8+12336];
	ld.global.u32 	%r174, [%rd8+12352];
	ld.global.u32 	%r175, [%rd8+12368];
	ld.global.u32 	%r176, [%rd8+12384];
	ld.global.u32 	%r177, [%rd8+12400];
	ld.global.u32 	%r178, [%rd8+12416];
	ld.global.u32 	%r179, [%rd8+12432];
	ld.global.u32 	%r180, [%rd8+12448];
	ld.global.u32 	%r181, [%rd8+12464];
	ld.global.u32 	%r6009, [%rd8+14336];
	ld.global.u32 	%r6010, [%rd8+14352];
	ld.global.u32 	%r6011, [%rd8+14368];
	ld.global.u32 	%r6012, [%rd8+14384];
	ld.global.u32 	%r186, [%rd8+14400];
	ld.global.u32 	%r187, [%rd8+14416];
	ld.global.u32 	%r188, [%rd8+14432];
	ld.global.u32 	%r189, [%rd8+14448];
	ld.global.u32 	%r190, [%rd8+14464];
	ld.global.u32 	%r191, [%rd8+14480];
	ld.global.u32 	%r192, [%rd8+14496];
	ld.global.u32 	%r193, [%rd8+14512];
	shl.b32 	%r750, %r1, 4;
	and.b32  	%r751, %r750, 496;
	ld.global.u32 	%r752, [%rd7+192];
	or.b32  	%r753, %r742, %r751;
	mov.u32 	%r754, shmem_b;
	add.s32 	%r755, %r754, %r753;
	ld.global.u32 	%r756, [%rd7+2240];
	ld.global.u32 	%r757, [%rd7+208];
	ld.global.u32 	%r758, [%rd7+2256];
	st.shared.v4.u32 	[%r755+12288], {%r752, %r756, %r757, %r758};
	ld.global.u32 	%r759, [%rd7+224];
	ld.global.u32 	%r760, [%rd7+2272];
	ld.global.u32 	%r761, [%rd7+240];
	ld.global.u32 	%r762, [%rd7+2288];
	st.shared.v4.u32 	[%r755+12800], {%r759, %r760, %r761, %r762};
	ld.global.u32 	%r763, [%rd7+4288];
	ld.global.u32 	%r764, [%rd7+6336];
	ld.global.u32 	%r765, [%rd7+4304];
	ld.global.u32 	%r766, [%rd7+6352];
	st.shared.v4.u32 	[%r755+13312], {%r763, %r764, %r765, %r766};
	ld.global.u32 	%r767, [%rd7+4320];
	ld.global.u32 	%r768, [%rd7+6368];
	ld.global.u32 	%r769, [%rd7+4336];
	ld.global.u32 	%r770, [%rd7+6384];
	st.shared.v4.u32 	[%r755+13824], {%r767, %r768, %r769, %r770};
	ld.global.u32 	%r771, [%rd7+8384];
	ld.global.u32 	%r772, [%rd7+10432];
	ld.global.u32 	%r773, [%rd7+8400];
	ld.global.u32 	%r774, [%rd7+10448];
	st.shared.v4.u32 	[%r755+14336], {%r771, %r772, %r773, %r774};
	ld.global.u32 	%r775, [%rd7+8416];
	ld.global.u32 	%r776, [%rd7+10464];
	ld.global.u32 	%r777, [%rd7+8432];
	ld.global.u32 	%r778, [%rd7+10480];
	st.shared.v4.u32 	[%r755+14848], {%r775, %r776, %r777, %r778};
	ld.global.u32 	%r779, [%rd7+12480];
	ld.global.u32 	%r780, [%rd7+14528];
	ld.global.u32 	%r781, [%rd7+12496];
	ld.global.u32 	%r782, [%rd7+14544];
	st.shared.v4.u32 	[%r755+15360], {%r779, %r780, %r781, %r782};
	ld.global.u32 	%r783, [%rd7+12512];
	ld.global.u32 	%r784, [%rd7+14560];
	ld.global.u32 	%r785, [%rd7+12528];
	ld.global.u32 	%r786, [%rd7+14576];
	st.shared.v4.u32 	[%r755+15872], {%r783, %r784, %r785, %r786};
	ld.global.u32 	%r787, [%rd8+192];
	shl.b32 	%r788, %r1, 3;
	and.b32  	%r789, %r788, 248;
	sub.s32 	%r790, %r755, %r789;
	ld.global.u32 	%r791, [%rd8+208];
	st.shared.v2.u32 	[%r790+20480], {%r787, %r791};
	ld.global.u32 	%r792, [%rd8+224];
	ld.global.u32 	%r793, [%rd8+240];
	st.shared.v2.u32 	[%r790+20736], {%r792, %r793};
	ld.global.u32 	%r794, [%rd8+2240];
	ld.global.u32 	%r795, [%rd8+2256];
	st.shared.v2.u32 	[%r790+20992], {%r794, %r795};
	ld.global.u32 	%r796, [%rd8+2272];
	ld.global.u32 	%r797, [%rd8+2288];
	st.shared.v2.u32 	[%r790+21248], {%r796, %r797};
	ld.global.u32 	%r798, [%rd8+4288];
	ld.global.u32 	%r799, [%rd8+4304];
	st.shared.v2.u32 	[%r790+21504], {%r798, %r799};
	ld.global.u32 	%r800, [%rd8+4320];
	ld.global.u32 	%r801, [%rd8+4336];
	st.shared.v2.u32 	[%r790+21760], {%r800, %r801};
	ld.global.u32 	%r802, [%rd8+6336];
	ld.global.u32 	%r803, [%rd8+6352];
	st.shared.v2.u32 	[%r790+22016], {%r802, %r803};
	ld.global.u32 	%r804, [%rd8+6368];
	ld.global.u32 	%r805, [%rd8+6384];
	st.shared.v2.u32 	[%r790+22272], {%r804, %r805};
	ld.global.u32 	%r806, [%rd8+8384];
	ld.global.u32 	%r807, [%rd8+8400];
	st.shared.v2.u32 	[%r790+22528], {%r806, %r807};
	ld.global.u32 	%r808, [%rd8+8416];
	ld.global.u32 	%r809, [%rd8+8432];
	st.shared.v2.u32 	[%r790+22784], {%r808, %r809};
	ld.global.u32 	%r810, [%rd8+10432];
	ld.global.u32 	%r811, [%rd8+10448];
	st.shared.v2.u32 	[%r790+23040], {%r810, %r811};
	ld.global.u32 	%r812, [%rd8+10464];
	ld.global.u32 	%r813, [%rd8+10480];
	st.shared.v2.u32 	[%r790+23296], {%r812, %r813};
	ld.global.u32 	%r814, [%rd8+12480];
	ld.global.u32 	%r815, [%rd8+12496];
	st.shared.v2.u32 	[%r790+23552], {%r814, %r815};
	ld.global.u32 	%r816, [%rd8+12512];
	ld.global.u32 	%r817, [%rd8+12528];
	st.shared.v2.u32 	[%r790+23808], {%r816, %r817};
	ld.global.u32 	%r818, [%rd8+14528];
	ld.global.u32 	%r819, [%rd8+14544];
	st.shared.v2.u32 	[%r790+24064], {%r818, %r819};
	ld.global.u32 	%r820, [%rd8+14560];
	ld.global.u32 	%r821, [%rd8+14576];
	st.shared.v2.u32 	[%r790+24320], {%r820, %r821};
	bar.sync 	0;
	mov.b32 	%r6065, 0;
	mov.u32 	%r6066, %r6065;
	mov.u32 	%r6067, %r6065;
	mov.u32 	%r6068, %r6065;
	mov.u32 	%r6069, %r6065;
	mov.u32 	%r6070, %r6065;
	mov.u32 	%r6071, %r6065;
	mov.u32 	%r6072, %r6065;
	mov.u32 	%r6073, %r6065;
	mov.u32 	%r6074, %r6065;
	mov.u32 	%r6075, %r6065;
	mov.u32 	%r6076, %r6065;
	mov.u32 	%r6077, %r6065;
	mov.u32 	%r6078, %r6065;
	mov.u32 	%r6079, %r6065;
	mov.u32 	%r6080, %r6065;
	mov.u32 	%r6081, %r6065;
	mov.u32 	%r6082, %r6065;
	mov.u32 	%r6083, %r6065;
	mov.u32 	%r6084, %r6065;
	mov.u32 	%r6085, %r6065;
	mov.u32 	%r6086, %r6065;
	mov.u32 	%r6087, %r6065;
	mov.u32 	%r6088, %r6065;
	mov.u32 	%r6089, %r6065;
	mov.u32 	%r6090, %r6065;
	mov.u32 	%r6091, %r6065;
	mov.u32 	%r6092, %r6065;
	mov.u32 	%r6093, %r6065;
	mov.u32 	%r6094, %r6065;
	mov.u32 	%r6095, %r6065;
	mov.u32 	%r6096, %r6065;
	mov.u32 	%r6097, %r6065;
	mov.u32 	%r6098, %r6065;
	mov.u32 	%r6099, %r6065;
	mov.u32 	%r6100, %r6065;
	mov.u32 	%r6101, %r6065;
	mov.u32 	%r6102, %r6065;
	mov.u32 	%r6103, %r6065;
	mov.u32 	%r6104, %r6065;
	mov.u32 	%r6105, %r6065;
	mov.u32 	%r6106, %r6065;
	mov.u32 	%r6107, %r6065;
	mov.u32 	%r6108, %r6065;
	mov.u32 	%r6109, %r6065;
	mov.u32 	%r6110, %r6065;
	mov.u32 	%r6111, %r6065;
	mov.u32 	%r6112, %r6065;
	mov.u32 	%r6113, %r6065;
	mov.u32 	%r6114, %r6065;
	mov.u32 	%r6115, %r6065;
	mov.u32 	%r6116, %r6065;
	mov.u32 	%r6117, %r6065;
	mov.u32 	%r6118, %r6065;
	mov.u32 	%r6119, %r6065;
	mov.u32 	%r6120, %r6065;
	mov.u32 	%r6121, %r6065;
	mov.u32 	%r6122, %r6065;
	mov.u32 	%r6123, %r6065;
	mov.u32 	%r6124, %r6065;
	mov.u32 	%r6125, %r6065;
	mov.u32 	%r6126, %r6065;
	mov.u32 	%r6127, %r6065;
	mov.u32 	%r6128, %r6065;
	mov.u32 	%r6129, %r6065;
	mov.u32 	%r6130, %r6065;
	mov.u32 	%r6131, %r6065;
	mov.u32 	%r6132, %r6065;
	mov.u32 	%r6133, %r6065;
	mov.u32 	%r6134, %r6065;
	mov.u32 	%r6135, %r6065;
	mov.u32 	%r6136, %r6065;
	mov.u32 	%r6137, %r6065;
	mov.u32 	%r6138, %r6065;
	mov.u32 	%r6139, %r6065;
	mov.u32 	%r6140, %r6065;
	mov.u32 	%r6141, %r6065;
	mov.u32 	%r6142, %r6065;
	mov.u32 	%r6143, %r6065;
	mov.u32 	%r6144, %r6065;
	mov.u32 	%r6145, %r6065;
	mov.u32 	%r6146, %r6065;
	mov.u32 	%r6147, %r6065;
	mov.u32 	%r6148, %r6065;
	mov.u32 	%r6149, %r6065;
	mov.u32 	%r6150, %r6065;
	mov.u32 	%r6151, %r6065;
	mov.u32 	%r6152, %r6065;
	mov.u32 	%r6153, %r6065;
	mov.u32 	%r6154, %r6065;
	mov.u32 	%r6155, %r6065;
	mov.u32 	%r6156, %r6065;
	mov.u32 	%r6157, %r6065;
	mov.u32 	%r6158, %r6065;
	mov.u32 	%r6159, %r6065;
	mov.u32 	%r6160, %r6065;
	mov.u32 	%r6161, %r6065;
	mov.u32 	%r6162, %r6065;
	mov.u32 	%r6163, %r6065;
	mov.u32 	%r6164, %r6065;
	mov.u32 	%r6165, %r6065;
	mov.u32 	%r6166, %r6065;
	mov.u32 	%r6167, %r6065;
	mov.u32 	%r6168, %r6065;
	mov.u32 	%r6169, %r6065;
	mov.u32 	%r6170, %r6065;
	mov.u32 	%r6171, %r6065;
	mov.u32 	%r6172, %r6065;
	mov.u32 	%r6173, %r6065;
	mov.u32 	%r6174, %r6065;
	mov.u32 	%r6175, %r6065;
	mov.u32 	%r6176, %r6065;
	mov.u32 	%r6177, %r6065;
	mov.u32 	%r6178, %r6065;
	mov.u32 	%r6179, %r6065;
	mov.u32 	%r6180, %r6065;
	mov.u32 	%r6181, %r6065;
	mov.u32 	%r6182, %r6065;
	mov.u32 	%r6183, %r6065;
	mov.u32 	%r6184, %r6065;
	mov.u32 	%r6185, %r6065;
	mov.u32 	%r6186, %r6065;
	mov.u32 	%r6187, %r6065;
	mov.u32 	%r6188, %r6065;
	mov.u32 	%r6189, %r6065;
	mov.u32 	%r6190, %r6065;
	mov.u32 	%r6191, %r6065;
	mov.u32 	%r6192, %r6065;
	mov.u32 	%r6193, %r6065;
$L__BB0_2:
	mov.u32 	%r822, %tid.x;
	setp.gt.u32 	%p2, %r822, 31;
	@%p2 bra 	$L__BB0_4;
	mov.u32 	%r823, %tid.x;
	shl.b32 	%r824, %r823, 3;
	and.b32  	%r825, %r824, 248;
	mov.u32 	%r826, shmem_b;
	add.s32 	%r827, %r826, %r825;
	st.shared.v2.u32 	[%r827], {%r6064, %r6063};
	st.shared.v2.u32 	[%r827+256], {%r6062, %r6061};
	st.shared.v2.u32 	[%r827+512], {%r102, %r103};
	st.shared.v2.u32 	[%r827+768], {%r104, %r105};
	st.shared.v2.u32 	[%r827+1024], {%r106, %r107};
	st.shared.v2.u32 	[%r827+1280], {%r108, %r109};
	st.shared.v2.u32 	[%r827+1536], {%r6052, %r6051};
	st.shared.v2.u32 	[%r827+1792], {%r6050, %r6049};
	st.shared.v2.u32 	[%r827+2048], {%r114, %r115};
	st.shared.v2.u32 	[%r827+2304], {%r116, %r117};
	st.shared.v2.u32 	[%r827+2560], {%r118, %r119};
	st.shared.v2.u32 	[%r827+2816], {%r120, %r121};
	st.shared.v2.u32 	[%r827+3072], {%r6040, %r6039};
	st.shared.v2.u32 	[%r827+3328], {%r6038, %r6037};
	st.shared.v2.u32 	[%r827+3584], {%r126, %r127};
	st.shared.v2.u32 	[%r827+3840], {%r128, %r129};
	st.shared.v2.u32 	[%r827+4096], {%r130, %r131};
	st.shared.v2.u32 	[%r827+4352], {%r132, %r133};
	st.shared.v2.u32 	[%r827+4608], {%r6028, %r6027};
	st.shared.v2.u32 	[%r827+4864], {%r6026, %r6025};
	st.shared.v2.u32 	[%r827+5120], {%r138, %r139};
	st.shared.v2.u32 	[%r827+5376], {%r140, %r141};
	st.shared.v2.u32 	[%r827+5632], {%r142, %r143};
	st.shared.v2.u32 	[%r827+5888], {%r144, %r145};
	st.shared.v2.u32 	[%r827+6144], {%r6016, %r6015};
	st.shared.v2.u32 	[%r827+6400], {%r6014, %r6013};
	st.shared.v2.u32 	[%r827+6656], {%r150, %r151};
	st.shared.v2.u32 	[%r827+6912], {%r152, %r153};
	st.shared.v2.u32 	[%r827+7168], {%r154, %r155};
	st.shared.v2.u32 	[%r827+7424], {%r156, %r157};
	st.shared.v2.u32 	[%r827+7680], {%r6004, %r6003};
	st.shared.v2.u32 	[%r827+7936], {%r6002, %r6001};
	st.shared.v2.u32 	[%r827+8192], {%r162, %r163};
	st.shared.v2.u32 	[%r827+8448], {%r164, %r165};
	st.shared.v2.u32 	[%r827+8704], {%r166, %r167};
	st.shared.v2.u32 	[%r827+8960], {%r168, %r169};
	st.shared.v2.u32 	[%r827+9216], {%r6005, %r6006};
	st.shared.v2.u32 	[%r827+9472], {%r6007, %r6008};
	st.shared.v2.u32 	[%r827+9728], {%r174, %r175};
	st.shared.v2.u32 	[%r827+9984], {%r176, %r177};
	st.shared.v2.u32 	[%r827+10240], {%r178, %r179};
	st.shared.v2.u32 	[%r827+10496], {%r180, %r181};
	st.shared.v2.u32 	[%r827+10752], {%r6009, %r6010};
	st.shared.v2.u32 	[%r827+11008], {%r6011, %r6012};
	st.shared.v2.u32 	[%r827+11264], {%r186, %r187};
	st.shared.v2.u32 	[%r827+11520], {%r188, %r189};
	st.shared.v2.u32 	[%r827+11776], {%r190, %r191};
	st.shared.v2.u32 	[%r827+12032], {%r192, %r193};
$L__BB0_4:
	mov.u32 	%r2748, %tid.x;
	shr.u32 	%r2749, %r2748, 5;
	setp.ne.s32 	%p3, %r2749, 1;
	bar.sync 	0;
	shl.b32 	%r2750, %r2748, 3;
	and.b32  	%r2751, %r2750, 248;
	mov.u32 	%r2752, shmem_b;
	add.s32 	%r2753, %r2752, %r2751;
	ld.shared.v2.u32 	{%r2274, %r2275}, [%r2753];
	ld.shared.v2.u32 	{%r2284, %r2285}, [%r2753+256];
	ld.shared.v2.u32 	{%r2294, %r2295}, [%r2753+512];
	ld.shared.v2.u32 	{%r2304, %r2305}, [%r2753+768];
	ld.shared.v2.u32 	{%r2314, %r2315}, [%r2753+1024];
	ld.shared.v2.u32 	{%r2324, %r2325}, [%r2753+1280];
	ld.shared.v2.u32 	{%r2334, %r2335}, [%r2753+1536];
	ld.shared.v2.u32 	{%r2344, %r2345}, [%r2753+1792];
	ld.shared.v2.u32 	{%r2354, %r2355}, [%r2753+2048];
	ld.shared.v2.u32 	{%r2364, %r2365}, [%r2753+2304];
	ld.shared.v2.u32 	{%r2374, %r2375}, [%r2753+2560];
	ld.shared.v2.u32 	{%r2384, %r2385}, [%r2753+2816];
	ld.shared.v2.u32 	{%r2394, %r2395}, [%r2753+3072];
	ld.shared.v2.u32 	{%r2404, %r2405}, [%r2753+3328];
	ld.shared.v2.u32 	{%r2414, %r2415}, [%r2753+3584];
	ld.shared.v2.u32 	{%r2424, %r2425}, [%r2753+3840];
	ld.shared.v2.u32 	{%r2434, %r2435}, [%r2753+4096];
	ld.shared.v2.u32 	{%r2444, %r2445}, [%r2753+4352];
	ld.shared.v2.u32 	{%r2454, %r2455}, [%r2753+4608];
	ld.shared.v2.u32 	{%r2464, %r2465}, [%r2753+4864];
	ld.shared.v2.u32 	{%r2474, %r2475}, [%r2753+5120];
	ld.shared.v2.u32 	{%r2484, %r2485}, [%r2753+5376];
	ld.shared.v2.u32 	{%r2494, %r2495}, [%r2753+5632];
	ld.shared.v2.u32 	{%r2504, %r2505}, [%r2753+5888];
	ld.shared.v2.u32 	{%r2514, %r2515}, [%r2753+6144];
	ld.shared.v2.u32 	{%r2524, %r2525}, [%r2753+6400];
	ld.shared.v2.u32 	{%r2534, %r2535}, [%r2753+6656];
	ld.shared.v2.u32 	{%r2544, %r2545}, [%r2753+6912];
	ld.shared.v2.u32 	{%r2554, %r2555}, [%r2753+7168];
	ld.shared.v2.u32 	{%r2564, %r2565}, [%r2753+7424];
	ld.shared.v2.u32 	{%r2574, %r2575}, [%r2753+7680];
	ld.shared.v2.u32 	{%r2584, %r2585}, [%r2753+7936];
	ld.shared.v2.u32 	{%r2594, %r2595}, [%r2753+8192];
	ld.shared.v2.u32 	{%r2604, %r2605}, [%r2753+8448];
	ld.shared.v2.u32 	{%r2614, %r2615}, [%r2753+8704];
	ld.shared.v2.u32 	{%r2624, %r2625}, [%r2753+8960];
	ld.shared.v2.u32 	{%r2634, %r2635}, [%r2753+9216];
	ld.shared.v2.u32 	{%r2644, %r2645}, [%r2753+9472];
	ld.shared.v2.u32 	{%r2654, %r2655}, [%r2753+9728];
	ld.shared.v2.u32 	{%r2664, %r2665}, [%r2753+9984];
	ld.shared.v2.u32 	{%r2674, %r2675}, [%r2753+10240];
	ld.shared.v2.u32 	{%r2684, %r2685}, [%r2753+10496];
	ld.shared.v2.u32 	{%r2694, %r2695}, [%r2753+10752];
	ld.shared.v2.u32 	{%r2704, %r2705}, [%r2753+11008];
	ld.shared.v2.u32 	{%r2714, %r2715}, [%r2753+11264];
	ld.shared.v2.u32 	{%r2724, %r2725}, [%r2753+11520];
	ld.shared.v2.u32 	{%r2734, %r2735}, [%r2753+11776];
	ld.shared.v2.u32 	{%r2744, %r2745}, [%r2753+12032];
	bar.sync 	0;
	// begin inline asm
	mma.sync.aligned.m16n8k16.row.col.f16.f16.f16.f16 { %r828, %r829 },  { %r6017, %r6018, %r6019, %r6020 },  { %r2274, %r2275 },  { %r6192, %r6191 };
	// end inline asm
	// begin inline asm
	mma.sync.aligned.m16n8k16.row.col.f16.f16.f16.f16 { %r838, %r839 },  { %r6021, %r6022, %r6023, %r6024 },  { %r2284, %r2285 },  { %r828, %r829 };
	// end inline asm
	// begin inline asm
	mma.sync.aligned.m16n8k16.row.col.f16.f16.f16.f16 { %r848, %r849 },  { %r10, %r11, %r12, %r13 },  { %r2294, %r2295 },  { %r838, %r839 };
	// end inline asm
	// begin inline asm
	mma.sync.aligned.m16n8k16.row.col.f16.f16.f16.f16 { %r858, %r859 },  { %r14, %r15, %r16, %r17 },  { %r2304, %r2305 },  { %r848, %r849 };
	// end inline asm
	// begin inline asm
	mma.sync.aligned.m16n8k16.row.col.f16.f16.f16.f16 { %r868, %r869 },  { %r18, %r19, %r20, %r21 },  { %r2314, %r2315 },  { %r858, %r859 };
	// end inline asm
	// begin inline asm
	mma.sync.aligned.m16n8k16.row.col.f16.f16.f16.f16 { %r878, %r879 },  { %r22, %r23, %r24, %r25 },  { %r2324, %r2325 },  { %r868, %r869 };
	// end inline asm
	// begin inline asm
	mma.sync.aligned.m16n8k16.row.col.f16.f16.f16.f16 { %r888, %r889 },  { %r6017, %r6018, %r6019, %r6020 },  { %r2334, %r2335 },  { %r6190, %r6189 };
	// end inline asm
	// begin inline asm
	mma.sync.aligned.m16n8k16.row.col.f16.f16.f16.f16 { %r898, %r899 },  { %r6021, %r6022, %r6023, %r6024 },  { %r2344, %r2345 },  { %r888, %r889 };
	// end inline asm
	// begin inline asm
	mma.sync.aligned.m16n8k16.row.col.f16.f16.f16.f16 { %r908, %r909 },  { %r10, %r11, %r12, %r13 },  { %r2354, %r2355 },  { %r898, %r899 };
	// end inline asm
	// begin inline asm
	mma.sync.aligned.m16n8k16.row.col.f16.f16.f16.f16 { %r918, %r919 },  { %r14, %r15, %r16, %r17 },  { %r2364, %r2365 },  { %r908, %r909 };
	// end inline asm
	// begin inline asm
	mma.sync.aligned.m16n8k16.row.col.f16.f16.f16.f16 { %r928, %r929 },  { %r18, %r19, %r20, %r21 },  { %r2374, %r2375 },  { %r918, %r919 };
	// end inline asm
	// begin inline asm
	mma.sync.aligned.m16n8k16.row.col.f16.f16.f16.f16 { %r938, %r939 },  { %r22, %r23, %r24, %r25 },  { %r2384, %r2385 },  { %r928, %r929 };
	// end inline asm
	// begin inline asm
	mma.sync.aligned.m16n8k16.row.col.f16.f16.f16.f16 { %r948, %r949 },  { %r6017, %r6018, %r6019, %r6020 },  { %r2394, %r2395 },  { %r6188, %r6187 };
	// end inline asm
	// begin inline asm
	mma.sync.aligned.m16n8k16.row.col.f16.f16.f16.f16 { %r958, %r959 },  { %r6021, %r6022, %r6023, %r6024 },  { %r2404, %r2405 },  { %r948, %r949 };
	// end inline asm
	// begin inline asm
	mma.sync.aligned.m16n8k16.row.col.f16.f16.f16.f16 { %r968, %r969 },  { %r10, %r11, %r12, %r13 },  { %r2414, %r2415 },  { %r958, %r959 };
	// end inline asm
	// begin inline asm
	mma.sync.aligned.m16n8k16.row.col.f16.f16.f16.f16 { %r978, %r979 },  { %r14, %r15, %r16, %r17 },  { %r2424, %r2425 },  { %r968, %r969 };
	// end inline asm
	// begin inline asm
	mma.sync.aligned.m16n8k16.row.col.f16.f16.f16.f16 { %r988, %r989 },  { %r18, %r19, %r20, %r21 },  { %r2434, %r2435 },  { %r978, %r979 };
	// end inline asm
	// begin inline asm
	mma.sync.aligned.m16n8k16.row.col.f16.f16.f16.f16 { %r998, %r999 },  { %r22, %r23, %r24, %r25 },  { %r2444, %r2445 },  { %r988, %r989 };
	// end inline asm
	// begin inline asm
	mma.sync.aligned.m16n8k16.row.col.f16.f16.f16.f16 { %r1008, %r1009 },  { %r6017, %r6018, %r6019, %r6020 },  { %r2454, %r2455 },  { %r6186, %r6185 };
	// end inline asm
	// begin inline asm
	mma.sync.aligned.m16n8k16.row.col.f16.f16.f16.f16 { %r1018, %r1019 },  { %r6021, %r6022, %r6023, %r6024 },  { %r2464, %r2465 },  { %r1008, %r1009 };
	// end inline asm
	// begin inline asm
	mma.sync.aligned.m16n8k16.row.col.f16.f16.f16.f16 { %r1028, %r1029 },  { %r10, %r11, %r12, %r13 },  { %r2474, %r2475 },  { %r1018, %r1019 };
	// end inline asm
	// begin inline asm
	mma.sync.aligned.m16n8k16.row.col.f16.f16.f16.f16 { %r1038, %r1039 },  { %r14, %r15, %r16, %r17 },  { %r2484, %r2485 },  { %r1028, %r1029 };
	// end inline asm
	// begin inline asm
	mma.sync.aligned.m16n8k16.row.col.f16.f16.f16.f16 { %r1048, %r1049 },  { %r18, %r19, %r20, %r21 },  { %r2494, %r2495 },  { %r1038, %r1039 };
	// end inline asm
	// begin inline asm
	mma.sync.aligned.m16n8k16.row.col.f16.f16.f16.f16 { %r1058, %r1059 },  { %r22, %r23, %r24, %r25 },  { %r2504, %r2505 },  { %r1048, %r1049 };
	// end inline asm
	// begin inline asm
	mma.sync.aligned.m16n8k16.row.col.f16.f16.f16.f16 { %r1068, %r1069 },  { %r6017, %r6018, %r6019, %r6020 },  { %r2514, %r2515 },  { %r6184, %r6183 };
	// end inline asm
	// begin inline asm
	mma.sync.aligned.m16n8k16.row.col.f16.f16.f16.f16 { %r1078, %r1079 },  { %r6021, %r6022, %r6023, %r6024 },  { %r2524, %r2525 },  { %r1068, %r1069 };
	// end inline asm
	// begin inline asm
	mma.sync.aligned.m16n8k16.row.col.f16.f16.f16.f16 { %r1088, %r1089 },  { %r10, %r11, %r12, %r13 },  { %r2534, %r2535 },  { %r1078, %r1079 };
	// end inline asm
	// begin inline asm
	mma.sync.aligned.m16n8k16.row.col.f16.f16.f16.f16 { %r1098, %r1099 },  { %r14, %r15, %r16, %r17 },  { %r2544, %r2545 },  { %r1088, %r1089 };
	// end inline asm
	// begin inline asm
	mma.sync.aligned.m16n8k16.row.col.f16.f16.f16.f16 { %r1108, %r1109 },  { %r18, %r19, %r20, %r21 },  { %r2554, %r2555 },  { %r1098, %r1099 };
	// end inline asm
	// begin inline asm
	mma.sync.aligned.m16n8k16.row.col.f16.f16.f16.f16 { %r1118, %r1119 },  { %r22, %r23, %r24, %r25 },  { %r2564, %r2565 },  { %r1108, %r1109 };
	// end inline asm
	// begin inline asm
	mma.sync.aligned.m16n8k16.row.col.f16.f16.f16.f16 { %r1128, %r1129 },  { %r6017, %r6018, %r6019, %r6020 },  { %r2574, %r2575 },  { %r6182, %r6181 };
	// end inline asm
	// begin inline asm
	mma.sync.aligned.m16n8k16.row.col.f16.f16.f16.f16 { %r1138, %r1139 },  { %r6021, %r6022, %r6023, %r6024 },  { %r2584, %r2585 },  { %r1128, %r1129 };
	// end inline asm
	// begin inline asm
	mma.sync.aligned.m16n8k16.row.col.f16.f16.f16.f16 { %r1148, %r1149 },  { %r10, %r11, %r12, %r13 },  { %r2594, %r2595 },  { %r1138, %r1139 };
	// end inline asm
	// begin inline asm
	mma.sync.aligned.m16n8k16.row.col.f16.f16.f16.f16 { %r1158, %r1159 },  { %r14, %r15, %r16, %r17 },  { %r2604, %r2605 },  { %r1148, %r1149 };
	// end inline asm
	// begin inline asm
	mma.sync.aligned.m16n8k16.row.col.f16.f16.f16.f16 { %r1168, %r1169 },  { %r18, %r19, %r20, %r21 },  { %r2614, %r2615 },  { %r1158, %r1159 };
	// end inline asm
	// begin inline asm
	mma.sync.aligned.m16n8k16.row.col.f16.f16.f16.f16 { %r1178, %r1179 },  { %r22, %r23, %r24, %r25 },  { %r2624, %r2625 },  { %r1168, %r1169 };
	// end inline asm
	// begin inline asm
	mma.sync.aligned.m16n8k16.row.col.f16.f16.f16.f16 { %r1188, %r1189 },  { %r6017, %r6018, %r6019, %r6020 },  { %r2634, %r2635 },  { %r6180, %r6179 };
	// end inline asm
	// begin inline asm
	mma.sync.aligned.m16n8k16.row.col.f16.f16.f16.f16 { %r1198, %r1199 },  { %r6021, %r6022, %r6023, %r6024 },  { %r2644, %r2645 },  { %r1188, %r1189 };
	// end inline asm
	// begin inline asm
	mma.sync.aligned.m16n8k16.row.col.f16.f16.f16.f16 { %r1208, %r1209 },  { %r10, %r11, %r12, %r13 },  { %r2654, %r2655 },  { %r1198, %r1199 };
	// end inline asm
	// begin inline asm
	mma.sync.aligned.m16n8k16.row.col.f16.f16.f16.f16 { %r1218, %r1219 },  { %r14, %r15, %r16, %r17 },  { %r2664, %r2665 },  { %r1208, %r1209 };
	// end inline asm
	// begin inline asm
	mma.sync.aligned.m16n8k16.row.col.f16.f16.f16.f16 { %r1228, %r1229 },  { %r18, %r19, %r20, %r21 },  { %r2674, %r2675 },  { %r1218, %r1219 };
	// end inline asm
	// begin inline asm
	mma.sync.aligned.m16n8k16.row.col.f16.f16.f16.f16 { %r1238, %r1239 },  { %r22, %r23, %r24, %r25 },  { %r2684, %r2685 },  { %r1228, %r1229 };
	// end inline asm
	// begin inline asm
	mma.sync.aligned.m16n8k16.row.col.f16.f16.f16.f16 { %r1248, %r1249 },  { %r6017, %r6018, %r6019, %r6020 },  { %r2694, %r2695 },  { %r6178, %r6177 };
	// end inline asm
	// begin inline asm
	mma.sync.aligned.m16n8k16.row.col.f16.f16.f16.f16 { %r1258, %r1259 },  { %r6021, %r6022, %r6023, %r6024 },  { %r2704, %r2705 },  { %r1248, %r1249 };
	// end inline asm
	// begin inline asm
	mma.sync.aligned.m16n8k16.row.col.f16.f16.f16.f16 { %r1268, %r1269 },  { %r10, %r11, %r12, %r13 },  { %r2714, %r2715 },  { %r1258, %r1259 };
	// end inline asm
	// begin inline asm
	mma.sync.aligned.m16n8k16.row.col.f16.f16.f16.f16 { %r1278, %r1279 },  { %r14, %r15, %r16, %r17 },  { %r2724, %r2725 },  { %r1268, %r1269 };
	// end inline asm
	// begin inline asm
	mma.sync.aligned.m16n8k16.row.col.f16.f16.f16.f16 { %r1288, %r1289 },  { %r18, %r19, %r20, %r21 },  { %r2734, %r2735 },  { %r1278, %r1279 };
	// end inline asm
	// begin inline asm
	mma.sync.aligned.m16n8k16.row.col.f16.f16.f16.f16 { %r1298, %r1299 },  { %r22, %r23, %r24, %r25 },  { %r2744, %r2745 },  { %r1288, %r1289 };
	// end inline asm
	// begin inline asm
	mma.sync.aligned.m16n8k16.row.col.f16.f16.f16.f16 { %r1308, %r1309 },  { %r6029, %r6030, %r6031, %r6032 },  { %r2274, %r2275 },  { %r6160, %r6159 };
	// end inline asm
	// begin inline asm
	mma.sync.aligned.m16n8k16.row.col.f16.f16.f16.f16 { %r1318, %r1319 },  { %r6033, %r6034, %r6035, %r6036 },  { %r2284, %r2285 },  { %r1308, %r1309 };
	// end inline asm
	// begin inline asm
	mma.sync.aligned.m16n8k16.row.col.f16.f16.f16.f16 { %r1328, %r1329 },  { %r34, %r35, %r36, %r37 },  { %r2294, %r2295 },  { %r1318, %r1319 };
	// end inline asm
	// begin inline asm
	mma.sync.aligned.m16n8k16.row.col.f16.f16.f16.f16 { %r1338, %r1339 },  { %r38, %r39, %r40, %r41 },  { %r2304, %r2305 },  { %r1328, %r1329 };
	// end inline asm
	// begin inline asm
	mma.sync.aligned.m16n8k16.row.col.f16.f16.f16.f16 { %r1348, %r1349 },  { %r42, %r43, %r44, %r45 },  { %r2314, %r2315 },  { %r1338, %r1339 };
	// end inline asm
	// begin inline asm
	mma.sync.aligned.m16n8k16.row.col.f16.f16.f16.f16 { %r1358, %r1359 },  { %r46, %r47, %r48, %r49 },  { %r2324, %r2325 },  { %r1348, %r1349 };
	// end inline asm
	// begin inline asm
	mma.sync.aligned.m16n8k16.row.col.f16.f16.f16.f16 { %r1368, %r1369 },  { %r6029, %r6030, %r6031, %r6032 },  { %r2334, %r2335 },  { %r6158, %r6157 };
	// end inline asm
	// begin inline asm
	mma.sync.aligned.m16n8k16.row.col.f16.f16.f16.f16 { %r1378, %r1379 },  { %r6033, %r6034, %r6035, %r6036 },  { %r2344, %r2345 },  { %r1368, %r1369 };
	// end inline asm
	// begin inline asm
	mma.sync.aligned.m16n8k16.row.col.f16.f16.f16.f16 { %r1388, %r1389 },  { %r34, %r35, %r36, %r37 },  { %r2354, %r2355 },  { %r1378, %r1379 };
	// end inline asm
	// begin inline asm
	mma.sync.aligned.m16n8k16.row.col.f16.f16.f16.f16 { %r1398, %r1399 },  { %r38, %r39, %r40, %r41 },  { %r2364, %r2365 },  { %r1388, %r1389 };
	// end inline asm
	// begin inline asm
	mma.sync.aligned.m16n8k16.row.col.f16.f16.f16.f16 { %r1408, %r1409 },  { %r42, %r43, %r44, %r45 },  { %r2374, %r2375 },  { %r1398, %r1399 };
	// end inline asm
	// begin inline asm
	mma.sync.aligned.m16n8k16.row.col.f16.f16.f16.f16 { %r1418, %r1419 },  { %r46, %r47, %r48, %r49 },  { %r2384, %r2385 },  { %r1408, %r1409 };
	// end inline asm
	// begin inline asm
	mma.sync.aligned.m16n8k16.row.col.f16.f16.f16.f16 { %r1428, %r1429 },  { %r6029, %r6030, %r6031, %r6032 },  { %r2394, %r2395 },  { %r6156, %r6155 };
	// end inline asm
	// begin inline asm
	mma.sync.aligned.m16n8k16.row.col.f16.f16.f16.f16 { %r1438, %r1439 },  { %r6033, %r6034, %r6035, %r6036 },  { %r2404, %r2405 },  { %r1428, %r1429 };
	// end inline asm
	// begin inline asm
	mma.sync.aligned.m16n8k16.row.col.f16.f16.f16.f16 { %r1448, %r1449 },  { %r34, %r35, %r36, %r37 },  { %r2414, %r2415 },  { %r1438, %r1439 };
	// end inline asm
	// begin inline asm
	mma.sync.aligned.m16n8k16.row.col.f16.f16.f16.f16 { %r1458, %r1459 },  { %r38, %r39, %r40, %r41 },  { %r2424, %r2425 },  { %r1448, %r1449 };
	// end inline asm
	// begin inline asm
	mma.sync.aligned.m16n8k16.row.col.f16.f16.f16.f16 { %r1468, %r1469 },  { %r42, %r43, %r44, %r45 },  { %r2434, %r2435 },  { %r1458, %r1459 };
	// end inline asm
	// begin inline asm
	mma.sync.aligned.m16n8k16.row.col.f16.f16.f16.f16 { %r1478, %r1479 },  { %r46, %r47, %r48, %r49 },  { %r2444, %r2445 },  { %r1468, %r1469 };
	// end inline asm
	// begin inline asm
	mma.sync.aligned.m16n8k16.row.col.f16.f16.f16.f16 { %r1488, %r1489 },  { %r6029, %r6030, %r6031, %r6032 },  { %r2454, %r2455 },  { %r6154, %r6153 };
	// end inline asm
	// begin inline asm
	mma.sync.aligned.m16n8k16.row.col.f16.f16.f16.f16 { %r1498, %r1499 },  { %r6033, %r6034, %r6035, %r6036 },  { %r2464, %r2465 },  { %r1488, %r1489 };
	// end inline asm
	// begin inline asm
	mma.sync.aligned.m16n8k16.row.col.f16.f16.f16.f16 { %r1508, %r1509 },  { %r34, %r35, %r36, %r37 },  { %r2474, %r2475 },  { %r1498, %r1499 };
	// end inline asm
	// begin inline asm
	mma.sync.aligned.m16n8k16.row.col.f16.f16.f16.f16 { %r1518, %r1519 },  { %r38, %r39, %r40, %r41 },  { %r2484, %r2485 },  { %r1508, %r1509 };
	// end inline asm
	// begin inline asm
	mma.sync.aligned.m16n8k16.row.col.f16.f16.f16.f16 { %r1528, %r1529 },  { %r42, %r43, %r44, %r45 },  { %r2494, %r2495 },  { %r1518, %r1519 };
	// end inline asm
	// begin inline asm
	mma.sync.aligned.m16n8k16.row.col.f16.f16.f16.f16 { %r1538, %r1539 },  { %r46, %r47, %r48, %r49 },  { %r2504, %r2505 },  { %r1528, %r1529 };
	// end inline asm
	// begin inline asm
	mma.sync.aligned.m16n8k16.row.col.f16.f16.f16.f16 { %r1548, %r1549 },  { %r6029, %r6030, %r6031, %r6032 },  { %r2514, %r2515 },  { %r6152, %r6151 };
	// end inline asm
	// begin inline asm
	mma.sync.aligned.m16n8k16.row.col.f16.f16.f16.f16 { %r1558, %r1559 },  { %r6033, %r6034, %r6035, %r6036 },  { %r2524, %r2525 },  { %r1548, %r1549 };
	// end inline asm
	// begin inline asm
	mma.sync.aligned.m16n8k16.row.col.f16.f16.f16.f16 { %r1568, %r1569 },  { %r34, %r35, %r36, %r37 },  { %r2534, %r2535 },  { %r1558, %r1559 };
	// end inline asm
	// begin inline asm
	mma.sync.aligned.m16n8k16.row.col.f16.f16.f16.f16 { %r1578, %r1579 },  { %r38, %r39, %r40, %r41 },  { %r2544, %r2545 },  { %r1568, %r1569 };
	// end inline asm
	// begin inline asm
	mma.sync.aligned.m16n8k16.row.col.f16.f16.f16.f16 { %r1588, %r1589 },  { %r42, %r43, %r44, %r45 },  { %r2554, %r2555 },  { %r1578, %r1579 };
	// end inline asm
	// begin inline asm
	mma.sync.aligned.m16n8k16.row.col.f16.f16.f16.f16 { %r1598, %r1599 },  { %r46, %r47, %r48, %r49 },  { %r2564, %r2565 },  { %r1588, %r1589 };
	// end inline asm
	// begin inline asm
	mma.sync.aligned.m16n8k16.row.col.f16.f16.f16.f16 { %r1608, %r1609 },  { %r6029, %r6030, %r6031, %r6032 },  { %r2574, %r2575 },  { %r6150, %r6149 };
	// end inline asm
	// begin inline asm
	mma.sync.aligned.m16n8k16.row.col.f16.f16.f16.f16 { %r1618, %r1619 },  { %r6033, %r6034, %r6035, %r6036 },  { %r2584, %r2585 },  { %r1608, %r1609 };
	// end inline asm
	// begin inline asm
	mma.sync.aligned.m16n8k16.row.col.f16.f16.f16.f16 { %r1628, %r1629 },  { %r34, %r35, %r36, %r37 },  { %r2594, %r2595 },  { %r1618, %r1619 };
	// end inline asm
	// begin inline asm
	mma.sync.aligned.m16n8k16.row.col.f16.f16.f16.f16 { %r1638, %r1639 },  { %r38, %r39, %r40, %r41 },  { %r2604, %r2605 },  { %r1628, %r1629 };
	// end inline asm
	// begin inline asm
	mma.sync.aligned.m16n8k16.row.col.f16.f16.f16.f16 { %r1648, %r1649 },  { %r42, %r43, %r44, %r45 },  { %r2614, %r2615 },  { %r1638, %r1639 };
	// end inline asm
	// begin inline asm
	mma.sync.aligned.m16n8k16.row.col.f16.f16.f16.f16 { %r1658, %r1659 },  { %r46, %r47, %r48, %r49 },  { %r2624, %r2625 },  { %r1648, %r1649 };
	// end inline asm
	// begin inline asm
	mma.sync.aligned.m16n8k16.row.col.f16.f16.f16.f16 { %r1668, %r1669 },  { %r6029, %r6030, %r6031, %r6032 },  { %r2634, %r2635 },  { %r6148, %r6147 };
	// end inline asm
	// begin inline asm
	mma.sync.aligned.m16n8k16.row.col.f16.f16.f16.f16 { %r1678, %r1679 },  { %r6033, %r6034, %r6035, %r6036 },  { %r2644, %r2645 },  { %r1668, %r1669 };
	// end inline asm
	// begin inline asm
	mma.sync.aligned.m16n8k16.row.col.f16.f16.f16.f16 { %r1688, %r1689 },  { %r34, %r35, %r36, %r37 },  { %r2654, %r2655 },  { %r1678, %r1679 };
	// end inline asm
	// begin inline asm
	mma.sync.aligned.m16n8k16.row.col.f16.f16.f16.f16 { %r1698, %r1699 },  { %r38, %r39, %r40, %r41 },  { %r2664, %r2665 },  { %r1688, %r1689 };
	// end inline asm
	// begin inline asm
	mma.sync.aligned.m16n8k16.row.col.f16.f16.f16.f16 { %r1708, %r1709 },  { %r42, %r43, %r44, %r45 },  { %r2674, %r2675 },  { %r1698, %r1699 };
	// end inline asm
	// begin inline asm
	mma.sync.aligned.m16n8k16.row.col.f16.f16.f16.f16 { %r1718, %r1719 },  { %r46, %r47, %r48, %r49 },  { %r2684, %r2685 },  { %r1708, %r1709 };
	// end inline asm
	// begin inline asm
	mma.sync.aligned.m16n8k16.row.col.f16.f16.f16.f16 { %r1728, %r1729 },  { %r6029, %r6030, %r6031, %r6032 },  { %r2694, %r2695 },  { %r6146, %r6145 };
	// end inline asm
	// begin inline asm
	mma.sync.aligned.m16n8k16.row.col.f16.f16.f16.f16 { %r1738, %r1739 },  { %r6033, %r6034, %r6035, %r6036 },  { %r2704, %r2705 },  { %r1728, %r1729 };
	// end inline asm
	// begin inline asm
	mma.sync.aligned.m16n8k16.row.col.f16.f16.f16.f16 { %r1748, %r1749 },  { %r34, %r35, %r36, %r37 },  { %r2714, %r2715 },  { %r1738, %r1739 };
	// end inline asm
	// begin inline asm
	mma.sync.aligned.m16n8k16.row.col.f16.f16.f16.f16 { %r1758, %r1759 },  { %r38, %r39, %r40, %r41 },  { %r2724, %r2725 },  { %r1748, %r1749 };
	// end inline asm
	// begin inline asm
	mma.sync.aligned.m16n8k16.row.col.f16.f16.f16.f16 { %r1768, %r1769 },  { %r42, %r43, %r44, %r45 },  { %r2734, %r2735 },  { %r1758, %r1759 };
	// end inline asm
	// begin inline asm
	mma.sync.aligned.m16n8k16.row.col.f16.f16.f16.f16 { %r1778, %r1779 },  { %r46, %r47, %r48, %r49 },  { %r2744, %r2745 },  { %r1768, %r1769 };
	// end inline asm
	// begin inline asm
	mma.sync.aligned.m16n8k16.row.col.f16.f16.f16.f16 { %r1788, %r1789 },  { %r6041, %r6042, %r6043, %r6044 },  { %r2274, %r2275 },  { %r6128, %r6127 };
	// end inline asm
	// begin inline asm
	mma.sync.aligned.m16n8k16.row.col.f16.f16.f16.f16 { %r1798, %r1799 },  { %r6045, %r6046, %r6047, %r6048 },  { %r2284, %r2285 },  { %r1788, %r1789 };
	// end inline asm
	// begin inline asm
	mma.sync.aligned.m16n8k16.row.col.f16.f16.f16.f16 { %r1808, %r1809 },  { %r58, %r59, %r60, %r61 },  { %r2294, %r2295 },  { %r1798, %r1799 };
	// end inline asm
	// begin inline asm
	mma.sync.aligned.m16n8k16.row.col.f16.f16.f16.f16 { %r1818, %r1819 },  { %r62, %r63, %r64, %r65 },  { %r2304, %r2305 },  { %r1808, %r1809 };
	// end inline asm
	// begin inline asm
	mma.sync.aligned.m16n8k16.row.col.f16.f16.f16.f16 { %r1828, %r1829 },  { %r66, %r67, %r68, %r69 },  { %r2314, %r2315 },  { %r1818, %r1819 };
	// end inline asm
	// begin inline asm
	mma.sync.aligned.m16n8k16.row.col.f16.f16.f16.f16 { %r1838, %r1839 },  { %r70, %r71, %r72, %r73 },  { %r2324, %r2325 },  { %r1828, %r1829 };
	// end inline asm
	// begin inline asm
	mma.sync.aligned.m16n8k16.row.col.f16.f16.f16.f16 { %r1848, %r1849 },  { %r6041, %r6042, %r6043, %r6044 },  { %r2334, %r2335 },  { %r6126, %r6125 };
	// end inline asm
	// begin inline asm
	mma.sync.aligned.m16n8k16.row.col.f16.f16.f16.f16 { %r1858, %r1859 },  { %r6045, %r6046, %r6047, %r6048 },  { %r2344, %r2345 },  { %r1848, %r1849 };
	// end inline asm
	// begin inline asm
	mma.sync.aligned.m16n8k16.row.col.f16.f16.f16.f16 { %r1868, %r1869 },  { %r58, %r59, %r60, %r61 },  { %r2354, %r2355 },  { %r1858, %r1859 };
	// end inline asm
	// begin inline asm
	mma.sync.aligned.m16n8k16.row.col.f16.f16.f16.f16 { %r1878, %r1879 },  { %r62, %r63, %r64, %r65 },  { %r2364, %r2365 },  { %r1868, %r1869 };
	// end inline asm
	// begin inline asm
	mma.sync.aligned.m16n8k16.row.col.f16.f16.f16.f16 { %r1888, %r1889 },  { %r66, %r67, %r68, %r69 },  { %r2374, %r2375 },  { %r1878, %r1879 };
	// end inline asm
	// begin inline asm
	mma.sync.aligned.m16n8k16.row.col.f16.f16.f16.f16 { %r1898, %r1899 },  { %r70, %r71, %r72, %r73 },  { %r2384, %r2385 },  { %r1888, %r1889 };
	// end inline asm
	// begin inline asm
	mma.sync.aligned.m16n8k16.row.col.f16.f16.f16.f16 { %r1908, %r1909 },  { %r6041, %r6042, %r6043, %r6044 },  { %r2394, %r2395 },  { %r6124, %r6123 };
	// end inline asm
	// begin inline asm
	mma.sync.aligned.m16n8k16.row.col.f16.f16.f16.f16 { %r1918, %r1919 },  { %r6045, %r6046, %r6047, %r6048 },  { %r2404, %r2405 },  { %r1908, %r1909 };
	// end inline asm
	// begin inline asm
	mma.sync.aligned.m16n8k16.row.col.f16.f16.f16.f16 { %r1928, %r1929 },  { %r58, %r59, %r60, %r61 },  { %r2414, %r2415 },  { %r1918, %r1919 };
	// end inline asm
	// begin inline asm
	mma.sync.aligned.m16n8k16.row.col.f16.f16.f16.f16 { %r1938, %r1939 },  { %r62, %r63, %r64, %r65 },  { %r2424, %r2425 },  { %r1928, %r1929 };
	// end inline asm
	// begin inline asm
	mma.sync.aligned.m16n8k16.row.col.f16.f16.f16.f16 { %r1948, %r1949 },  { %r66, %r67, %r68, %r69 },  { %r2434, %r2435 },  { %r1938, %r1939 };
	// end inline asm
	// begin inline asm
	mma.sync.aligned.m16n8k16.row.col.f16.f16.f16.f16 { %r1958, %r1959 },  { %r70, %r71, %r72, %r73 },  { %r2444, %r2445 },  { %r1948, %r1949 };
	// end inline asm
	// begin inline asm
	mma.sync.aligned.m16n8k16.row.col.f16.f16.f16.f16 { %r1968, %r1969 },  { %r6041, %r6042, %r6043, %r6044 },  { %r2454, %r2455 },  { %r6122, %r6121 };
	// end inline asm
	// begin inline asm
	mma.sync.aligned.m16n8k16.row.col.f16.f16.f16.f16 { %r1978, %r1979 },  { %r6045, %r6046, %r6047, %r6048 },  { %r2464, %r2465 },  { %r1968, %r1969 };
	// end inline asm
	// begin inline asm
	mma.sync.aligned.m16n8k16.row.col.f16.f16.f16.f16 { %r1988, %r1989 },  { %r58, %r59, %r60, %r61 },  { %r2474, %r2475 },  { %r1978, %r1979 };
	// end inline asm
	// begin inline asm
	mma.sync.aligned.m16n8k16.row.col.f16.f16.f16.f16 { %r1998, %r1999 },  { %r62, %r63, %r64, %r65 },  { %r2484, %r2485 },  { %r1988, %r1989 };
	// end inline asm
	// begin inline asm
	mma.sync.aligned.m16n8k16.row.col.f16.f16.f16.f16 { %r2008, %r2009 },  { %r66, %r67, %r68, %r69 },  { %r2494, %r2495 },  { %r1998, %r1999 };
	// end inline asm
	// begin inline asm
	mma.sync.aligned.m16n8k16.row.col.f16.f16.f16.f16 { %r2018, %r2019 },  { %r70, %r71, %r72, %r73 },  { %r2504, %r2505 },  { %r2008, %r2009 };
	// end inline asm
	// begin inline asm
	mma.sync.aligned.m16n8k16.row.col.f16.f16.f16.f16 { %r2028, %r2029 },  { %r6041, %r6042, %r6043, %r6044 },  { %r2514, %r2515 },  { %r6120, %r6119 };
	// end inline asm
	// begin inline asm
	mma.sync.aligned.m16n8k16.row.col.f16.f16.f16.f16 { %r2038, %r2039 },  { %r6045, %r6046, %r6047, %r6048 },  { %r2524, %r2525 },  { %r2028, %r2029 };
	// end inline asm
	// begin inline asm
	mma.sync.aligned.m16n8k16.row.col.f16.f16.f16.f16 { %r2048, %r2049 },  { %r58, %r59, %r60, %r61 },  { %r2534, %r2535 },  { %r2038, %r2039 };
	// end inline asm
	// begin inline asm
	mma.sync.aligned.m16n8k16.row.col.f16.f16.f16.f16 { %r2058, %r2059 },  { %r62, %r63, %r64, %r65 },  { %r2544, %r2545 },  { %r2048, %r2049 };
	// end inline asm
	// begin inline asm
	mma.sync.aligned.m16n8k16.row.col.f16.f16.f16.f16 { %r2068, %r2069 },  { %r66, %r67, %r68, %r69 },  { %r2554, %r2555 },  { %r2058, %r2059 };
	// end inline asm
	// begin inline asm
	mma.sync.aligned.m16n8k16.row.col.f16.f16.f16.f16 { %r2078, %r2079 },  { %r70, %r71, %r72, %r73 },  { %r2564, %r2565 },  { %r2068, %r2069 };
	// end inline asm
	// begin inline asm
	mma.sync.aligned.m16n8k16.row.col.f16.f16.f16.f16 { %r2088, %r2089 },  { %r6041, %r6042, %r6043, %r6044 },  { %r2574, %r2575 },  { %r6118, %r6117 };
	// end inline asm
	// begin inline asm
	mma.sync.aligned.m16n8k16.row.col.f16.f16.f16.f16 { %r2098, %r2099 },  { %r6045, %r6046, %r6047, %r6048 },  { %r2584, %r2585 },  { %r2088, %r2089 };
	// end inline asm
	// begin inline asm
	mma.sync.aligned.m16n8k16.row.col.f16.f16.f16.f16 { %r2108, %r2109 },  { %r58, %r59, %r60, %r61 },  { %r2594, %r2595 },  { %r2098, %r2099 };
	// end inline asm
	// begin inline asm
	mma.sync.aligned.m16n8k16.row.col.f16.f16.f16.f16 { %r2118, %r2119 },  { %r62, %r63, %r64, %r65 },  { %r2604, %r2605 },  { %r2108, %r2109 };
	// end inline asm
	// begin inline asm
	mma.sync.aligned.m16n8k16.row.col.f16.f16.f16.f16 { %r2128, %r2129 },  { %r66, %r67, %r68, %r69 },  { %r2614, %r2615 },  { %r2118, %r2119 };
	// end inline asm
	// begin inline asm
	mma.sync.aligned.m16n8k16.row.col.f16.f16.f16.f16 { %r2138, %r2139 },  { %r70, %r71, %r72, %r73 },  { %r2624, %r2625 },  { %r2128, %r2129 };
	// end inline asm
	// begin inline asm
	mma.sync.aligned.m16n8k16.row.col.f16.f16.f16.f16 { %r2148, %r2149 },  { %r6041, %r6042, %r6043, %r6044 },  { %r2634, %r2635 },  { %r6116, %r6115 };
	// end inline asm
	// begin inline asm
	mma.sync.aligned.m16n8k16.row.col.f16.f16.f16.f16 { %r2158, %r2159 },  { %r6045, %r6046, %r6047, %r6048 },  { %r2644, %r2645 },  { %r2148, %r2149 };
	// end inline asm
	// begin inline asm
	mma.sync.aligned.m16n8k16.row.col.f16.f16.f16.f16 { %r2168, %r2169 },  { %r58, %r59, %r60, %r61 },  { %r2654, %r2655 },  { %r2158, %r2159 };
	// end inline asm
	// begin inline asm
	mma.sync.aligned.m16n8k16.row.col.f16.f16.f16.f16 { %r2178, %r2179 },  { %r62, %r63, %r64, %r65 },  { %r2664, %r2665 },  { %r2168, %r2169 };
	// end inline asm
	// begin inline asm
	mma.sync.aligned.m16n8k16.row.col.f16.f16.f16.f16 { %r2188, %r2189 },  { %r66, %r67, %r68, %r69 },  { %r2674, %r2675 },  { %r2178, %r2179 };
	// end inline asm
	// begin inline asm
	mma.sync.aligned.m16n8k16.row.col.f16.f16.f16.f16 { %r2198, %r2199 },  { %r70, %r71, %r72, %r73 },  { %r2684, %r2685 },  { %r2188, %r2189 };
	// end inline asm
	// begin inline asm
	mma.sync.aligned.m16n8k16.row.col.f16.f16.f16.f16 { %r2208, %r2209 },  { %r6041, %r6042, %r6043, %r6044 },  { %r2694, %r2695 },  { %r6114, %r6113 };
	// end inline asm
	// begin inline asm
	mma.sync.aligned.m16n8k16.row.col.f16.f16.f16.f16 { %r2218, %r2219 },  { %r6045, %r6046, %r6047, %r6048 },  { %r2704, %r2705 },  { %r2208, %r2209 };
	// end inline asm
	// begin inline asm
	mma.sync.aligned.m16n8k16.row.col.f16.f16.f16.f16 { %r2228, %r2229 },  { %r58, %r59, %r60, %r61 },  { %r2714, %r2715 },  { %r2218, %r2219 };
	// end inline asm
	// begin inline asm
	mma.sync.aligned.m16n8k16.row.col.f16.f16.f16.f16 { %r2238, %r2239 },  { %r62, %r63, %r64, %r65 },  { %r2724, %r2725 },  { %r2228, %r2229 };
	// end inline asm
	// begin inline asm
	mma.sync.aligned.m16n8k16.row.col.f16.f16.f16.f16 { %r2248, %r2249 },  { %r66, %r67, %r68, %r69 },  { %r2734, %r2735 },  { %r2238, %r2239 };
	// end inline asm
	// begin inline asm
	mma.sync.aligned.m16n8k16.row.col.f16.f16.f16.f16 { %r2258, %r2259 },  { %r70, %r71, %r72, %r73 },  { %r2744, %r2745 },  { %r2248, %r2249 };
	// end inline asm
	// begin inline asm
	mma.sync.aligned.m16n8k16.row.col.f16.f16.f16.f16 { %r2268, %r2269 },  { %r6053, %r6054, %r6055, %r6056 },  { %r2274, %r2275 },  { %r6096, %r6095 };
	// end inline asm
	// begin inline asm
	mma.sync.aligned.m16n8k16.row.col.f16.f16.f16.f16 { %r2278, %r2279 },  { %r6057, %r6058, %r6059, %r6060 },  { %r2284, %r2285 },  { %r2268, %r2269 };
	// end inline asm
	// begin inline asm
	mma.sync.aligned.m16n8k16.row.col.f16.f16.f16.f16 { %r2288, %r2289 },  { %r82, %r83, %r84, %r85 },  { %r2294, %r2295 },  { %r2278, %r2279 };
	// end inline asm
	// begin inline asm
	mma.sync.aligned.m16n8k16.row.col.f16.f16.f16.f16 { %r2298, %r2299 },  { %r86, %r87, %r88, %r89 },  { %r2304, %r2305 },  { %r2288, %r2289 };
	// end inline asm
	// begin inline asm
	mma.sync.aligned.m16n8k16.row.col.f16.f16.f16.f16 { %r2308, %r2309 },  { %r90, %r91, %r92, %r93 },  { %r2314, %r2315 },  { %r2298, %r2299 };
	// end inline asm
	// begin inline asm
	mma.sync.aligned.m16n8k16.row.col.f16.f16.f16.f16 { %r2318, %r2319 },  { %r94, %r95, %r96, %r97 },  { %r2324, %r2325 },  { %r2308, %r2309 };
	// end inline asm
	// begin inline asm
	mma.sync.aligned.m16n8k16.row.col.f16.f16.f16.f16 { %r2328, %r2329 },  { %r6053, %r6054, %r6055, %r6056 },  { %r2334, %r2335 },  { %r6094, %r6093 };
	// end inline asm
	// begin inline asm
	mma.sync.aligned.m16n8k16.row.col.f16.f16.f16.f16 { %r2338, %r2339 },  { %r6057, %r6058, %r6059, %r6060 },  { %r2344, %r2345 },  { %r2328, %r2329 };
	// end inline asm
	// begin inline asm
	mma.sync.aligned.m16n8k16.row.col.f16.f16.f16.f16 { %r2348, %r2349 },  { %r82, %r83, %r84, %r85 },  { %r2354, %r2355 },  { %r2338, %r2339 };
	// end inline asm
	// begin inline asm
	mma.sync.aligned.m16n8k16.row.col.f16.f16.f16.f16 { %r2358, %r2359 },  { %r86, %r87, %r88, %r89 },  { %r2364, %r2365 },  { %r2348, %r2349 };
	// end inline asm
	// begin inline asm
	mma.sync.aligned.m16n8k16.row.col.f16.f16.f16.f16 { %r2368, %r2369 },  { %r90, %r91, %r92, %r93 },  { %r2374, %r2375 },  { %r2358, %r2359 };
	// end inline asm
	// begin inline asm
	mma.sync.aligned.m16n8k16.row.col.f16.f16.f16.f16 { %r2378, %r2379 },  { %r94, %r95, %r96, %r97 },  { %r2384, %r2385 },  { %r2368, %r2369 };
	// end inline asm
	// begin inline asm
	mma.sync.aligned.m16n8k16.row.col.f16.f16.f16.f16 { %r2388, %r2389 },  { %r6053, %r6054, %r6055, %r6056 },  { %r2394, %r2395 },  { %r6092, %r6091 };
	// end inline asm
	// begin inline asm
	mma.sync.aligned.m16n8k16.row.col.f16.f16.f16.f16 { %r2398, %r2399 },  { %r6057, %r6058, %r6059, %r6060 },  { %r2404, %r2405 },  { %r2388, %r2389 };
	// end inline asm
	// begin inline asm
	mma.sync.aligned.m16n8k16.row.col.f16.f16.f16.f16 { %r2408, %r2409 },  { %r82, %r83, %r84, %r85 },  { %r2414, %r2415 },  { %r2398, %r2399 };
	// end inline asm
	// begin inline asm
	mma.sync.aligned.m16n8k16.row.col.f16.f16.f16.f16 { %r2418, %r2419 },  { %r86, %r87, %r88, %r89 },  { %r2424, %r2425 },  { %r2408, %r2409 };
	// end inline asm
	// begin inline asm
	mma.sync.aligned.m16n8k16.row.col.f16.f16.f16.f16 { %r2428, %r2429 },  { %r90, %r91, %r92, %r93 },  { %r2434, %r2435 },  { %r2418, %r2419 };
	// end inline asm
	// begin inline asm
	mma.sync.aligned.m16n8k16.row.col.f16.f16.f16.f16 { %r2438, %r2439 },  { %r94, %r95, %r96, %r97 },  { %r2444, %r2445 },  { %r2428, %r2429 };
	// end inline asm
	// begin inline asm
	mma.sync.aligned.m16n8k16.row.col.f16.f16.f16.f16 { %r2448, %r2449 },  { %r6053, %r6054, %r6055, %r6056 },  { %r2454, %r2455 },  { %r6090, %r6089 };
	// end inline asm
	// begin inline asm
	mma.sync.aligned.m16n8k16.row.col.f16.f16.f16.f16 { %r2458, %r2459 },  { %r6057, %r6058, %r6059, %r6060 },  { %r2464, %r2465 },  { %r2448, %r2449 };
	// end inline asm
	// begin inline asm
	mma.sync.aligned.m16n8k16.row.col.f16.f16.f16.f16 { %r2468, %r2469 },  { %r82, %r83, %r84, %r85 },  { %r2474, %r2475 },  { %r2458, %r2459 };
	// end inline asm
	// begin inline asm
	mma.sync.aligned.m16n8k16.row.col.f16.f16.f16.f16 { %r2478, %r2479 },  { %r86, %r87, %r88, %r89 },  { %r2484, %r2485 },  { %r2468, %r2469 };
	// end inline asm
	// begin inline asm
	mma.sync.aligned.m16n8k16.row.col.f16.f16.f16.f16 { %r2488, %r2489 },  { %r90, %r91, %r92, %r93 },  { %r2494, %r2495 },  { %r2478, %r2479 };
	// end inline asm
	// begin inline asm
	mma.sync.aligned.m16n8k16.row.col.f16.f16.f16.f16 { %r2498, %r2499 },  { %r94, %r95, %r96, %r97 },  { %r2504, %r2505 },  { %r2488, %r2489 };
	// end inline asm
	// begin inline asm
	mma.sync.aligned.m16n8k16.row.col.f16.f16.f16.f16 { %r2508, %r2509 },  { %r6053, %r6054, %r6055, %r6056 },  { %r2514, %r2515 },  { %r6088, %r6087 };
	// end inline asm
	// begin inline asm
	mma.sync.aligned.m16n8k16.row.col.f16.f16.f16.f16 { %r2518, %r2519 },  { %r6057, %r6058, %r6059, %r6060 },  { %r2524, %r2525 },  { %r2508, %r2509 };
	// end inline asm
	// begin inline asm
	mma.sync.aligned.m16n8k16.row.col.f16.f16.f16.f16 { %r2528, %r2529 },  { %r82, %r83, %r84, %r85 },  { %r2534, %r2535 },  { %r2518, %r2519 };
	// end inline asm
	// begin inline asm
	mma.sync.aligned.m16n8k16.row.col.f16.f16.f16.f16 { %r2538, %r2539 },  { %r86, %r87, %r88, %r89 },  { %r2544, %r2545 },  { %r2528, %r2529 };
	// end inline asm
	// begin inline asm
	mma.sync.aligned.m16n8k16.row.col.f16.f16.f16.f16 { %r2548, %r2549 },  { %r90, %r91, %r92, %r93 },  { %r2554, %r2555 },  { %r2538, %r2539 };
	// end inline asm
	// begin inline asm
	mma.sync.aligned.m16n8k16.row.col.f16.f16.f16.f16 { %r2558, %r2559 },  { %r94, %r95, %r96, %r97 },  { %r2564, %r2565 },  { %r2548, %r2549 };
	// end inline asm
	// begin inline asm
	mma.sync.aligned.m16n8k16.row.col.f16.f16.f16.f16 { %r2568, %r2569 },  { %r6053, %r6054, %r6055, %r6056 },  { %r2574, %r2575 },  { %r6086, %r6085 };
	// end inline asm
	// begin inline asm
	mma.sync.aligned.m16n8k16.row.col.f16.f16.f16.f16 { %r2578, %r2579 },  { %r6057, %r6058, %r6059, %r6060 },  { %r2584, %r2585 },  { %r2568, %r2569 };
	// end inline asm
	// begin inline asm
	mma.sync.aligned.m16n8k16.row.col.f16.f16.f16.f16 { %r2588, %r2589 },  { %r82, %r83, %r84, %r85 },  { %r2594, %r2595 },  { %r2578, %r2579 };
	// end inline asm
	// begin inline asm
	mma.sync.aligned.m16n8k16.row.col.f16.f16.f16.f16 { %r2598, %r2599 },  { %r86, %r87, %r88, %r89 },  { %r2604, %r2605 },  { %r2588, %r2589 };
	// end inline asm
	// begin inline asm
	mma.sync.aligned.m16n8k16.row.col.f16.f16.f16.f16 { %r2608, %r2609 },  { %r90, %r91, %r92, %r93 },  { %r2614, %r2615 },  { %r2598, %r2599 };
	// end inline asm
	// begin inline asm
	mma.sync.aligned.m16n8k16.row.col.f16.f16.f16.f16 { %r2618, %r2619 },  { %r94, %r95, %r96, %r97 },  { %r2624, %r2625 },  { %r2608, %r2609 };
	// end inline asm
	// begin inline asm
	mma.sync.aligned.m16n8k16.row.col.f16.f16.f16.f16 { %r2628, %r2629 },  { %r6053, %r6054, %r6055, %r6056 },  { %r2634, %r2635 },  { %r6084, %r6083 };
	// end inline asm
	// begin inline asm
	mma.sync.aligned.m16n8k16.row.col.f16.f16.f16.f16 { %r2638, %r2639 },  { %r6057, %r6058, %r6059, %r6060 },  { %r2644, %r2645 },  { %r2628, %r2629 };
	// end inline asm
	// begin inline asm
	mma.sync.aligned.m16n8k16.row.col.f16.f16.f16.f16 { %r2648, %r2649 },  { %r82, %r83, %r84, %r85 },  { %r2654, %r2655 },  { %r2638, %r2639 };
	// end inline asm
	// begin inline asm
	mma.sync.aligned.m16n8k16.row.col.f16.f16.f16.f16 { %r2658, %r2659 },  { %r86, %r87, %r88, %r89 },  { %r2664, %r2665 },  { %r2648, %r2649 };
	// end inline asm
	// begin inline asm
	mma.sync.aligned.m16n8k16.row.col.f16.f16.f16.f16 { %r2668, %r2669 },  { %r90, %r91, %r92, %r93 },  { %r2674, %r2675 },  { %r2658, %r2659 };
	// end inline asm
	// begin inline asm
	mma.sync.aligned.m16n8k16.row.col.f16.f16.f16.f16 { %r2678, %r2679 },  { %r94, %r95, %r96, %r97 },  { %r2684, %r2685 },  { %r2668, %r2669 };
	// end inline asm
	// begin inline asm
	mma.sync.aligned.m16n8k16.row.col.f16.f16.f16.f16 { %r2688, %r2689 },  { %r6053, %r6054, %r6055, %r6056 },  { %r2694, %r2695 },  { %r6082, %r6081 };
	// end inline asm
	// begin inline asm
	mma.sync.aligned.m16n8k16.row.col.f16.f16.f16.f16 { %r2698, %r2699 },  { %r6057, %r6058, %r6059, %r6060 },  { %r2704, %r2705 },  { %r2688, %r2689 };
	// end inline asm
	// begin inline asm
	mma.sync.aligned.m16n8k16.row.col.f16.f16.f16.f16 { %r2708, %r2709 },  { %r82, %r83, %r84, %r85 },  { %r2714, %r2715 },  { %r2698, %r2699 };
	// end inline asm
	// begin inline asm
	mma.sync.aligned.m16n8k16.row.col.f16.f16.f16.f16 { %r2718, %r2719 },  { %r86, %r87, %r88, %r89 },  { %r2724, %r2725 },  { %r2708, %r2709 };
	// end inline asm
	// begin inline asm
	mma.sync.aligned.m16n8k16.row.col.f16.f16.f16.f16 { %r2728, %r2729 },  { %r90, %r91, %r92, %r93 },  { %r2734, %r2735 },  { %r2718, %r2719 };
	// end inline asm
	// begin inline asm
	mma.sync.aligned.m16n8k16.row.col.f16.f16.f16.f16 { %r2738, %r2739 },  { %r94, %r95, %r96, %r97 },  { %r2744, %r2745 },  { %r2728, %r2729 };
	// end inline asm
	@%p3 bra 	$L__BB0_6;
	mov.u32 	%r2754, %tid.x;
	shl.b32 	%r2755, %r2754, 3;
	and.b32  	%r2756, %r2755, 248;
	mov.u32 	%r2757, shmem_b;
	add.s32 	%r2758, %r2757, %r2756;
	st.shared.v2.u32 	[%r2758], {%r6064, %r6063};
	st.shared.v2.u32 	[%r2758+256], {%r6062, %r6061};
	st.shared.v2.u32 	[%r2758+512], {%r102, %r103};
	st.shared.v2.u32 	[%r2758+768], {%r104, %r105};
	st.shared.v2.u32 	[%r2758+1024], {%r106, %r107};
	st.shared.v2.u32 	[%r2758+1280], {%r108, %r109};
	st.shared.v2.u32 	[%r2758+1536], {%r6052, %r6051};
	st.shared.v2.u32 	[%r2758+1792], {%r6050, %r6049};
	st.shared.v2.u32 	[%r2758+2048], {%r114, %r115};
	st.shared.v2.u32 	[%r2758+2304], {%r116, %r117};
	st.shared.v2.u32 	[%r2758+2560], {%r118, %r119};
	st.shared.v2.u32 	[%r2758+2816], {%r120, %r121};
	st.shared.v2.u32 	[%r2758+3072], {%r6040, %r6039};
	st.shared.v2.u32 	[%r2758+3328], {%r6038, %r6037};
	st.shared.v2.u32 	[%r2758+3584], {%r126, %r127};
	st.shared.v2.u32 	[%r2758+3840], {%r128, %r129};
	st.shared.v2.u32 	[%r2758+4096], {%r130, %r131};
	st.shared.v2.u32 	[%r2758+4352], {%r132, %r133};
	st.shared.v2.u32 	[%r2758+4608], {%r6028, %r6027};
	st.shared.v2.u32 	[%r2758+4864], {%r6026, %r6025};
	st.shared.v2.u32 	[%r2758+5120], {%r138, %r139};
	st.shared.v2.u32 	[%r2758+5376], {%r140, %r141};
	st.shared.v2.u32 	[%r2758+5632], {%r142, %r143};
	st.shared.v2.u32 	[%r2758+5888], {%r144, %r145};
	st.shared.v2.u32 	[%r2758+6144], {%r6016, %r6015};
	st.shared.v2.u32 	[%r2758+6400], {%r6014, %r6013};
	st.shared.v2.u32 	[%r2758+6656], {%r150, %r151};
	st.shared.v2.u32 	[%r2758+6912], {%r152, %r153};
	st.shared.v2.u32 	[%r2758+7168], {%r154, %r155};
	st.shared.v2.u32 	[%r2758+7424], {%r156, %r157};
	st.shared.v2.u32 	[%r2758+7680], {%r6004, %r6003};
	st.shared.v2.u32 	[%r2758+7936], {%r6002, %r6001};
	st.shared.v2.u32 	[%r2758+8192], {%r162, %r163};
	st.shared.v2.u32 	[%r2758+8448], {%r164, %r165};
	st.shared.v2.u32 	[%r2758+8704], {%r166, %r167};
	st.shared.v2.u32 	[%r2758+8960], {%r168, %r169};
	st.shared.v2.u32 	[%r2758+9216], {%r6005, %r6006};
	st.shared.v2.u32 	[%r2758+9472], {%r6007, %r6008};
	st.shared.v2.u32 	[%r2758+9728], {%r174, %r175};
	st.shared.v2.u32 	[%r2758+9984], {%r176, %r177};
	st.shared.v2.u32 	[%r2758+10240], {%r178, %r179};
	st.shared.v2.u32 	[%r2758+10496], {%r180, %r181};
	st.shared.v2.u32 	[%r2758+10752], {%r6009, %r6010};
	st.shared.v2.u32 	[%r2758+11008], {%r6011, %r6012};
	st.shared.v2.u32 	[%r2758+11264], {%r186, %r187};
	st.shared.v2.u32 	[%r2758+11520], {%r188, %r189};
	st.shared.v2.u32 	[%r2758+11776], {%r190, %r191};
	st.shared.v2.u32 	[%r2758+12032], {%r192, %r193};
$L__BB0_6:
	mov.u32 	%r4679, %tid.x;
	setp.gt.u32 	%p4, %r4679, 31;
	bar.sync 	0;
	shl.b32 	%r4680, %r4679, 3;
	and.b32  	%r4681, %r4680, 248;
	mov.u32 	%r4682, shmem_b;
	add.s32 	%r4683, %r4682, %r4681;
	ld.shared.v2.u32 	{%r4205, %r4206}, [%r4683];
	ld.shared.v2.u32 	{%r4215, %r4216}, [%r4683+256];
	ld.shared.v2.u32 	{%r4225, %r4226}, [%r4683+512];
	ld.shared.v2.u32 	{%r4235, %r4236}, [%r4683+768];
	ld.shared.v2.u32 	{%r4245, %r4246}, [%r4683+1024];
	ld.shared.v2.u32 	{%r4255, %r4256}, [%r4683+1280];
	ld.shared.v2.u32 	{%r4265, %r4266}, [%r4683+1536];
	ld.shared.v2.u32 	{%r4275, %r4276}, [%r4683+1792];
	ld.shared.v2.u32 	{%r4285, %r4286}, [%r4683+2048];
	ld.shared.v2.u32 	{%r4295, %r4296}, [%r4683+2304];
	ld.shared.v2.u32 	{%r4305, %r4306}, [%r4683+2560];
	ld.shared.v2.u32 	{%r4315, %r4316}, [%r4683+2816];
	ld.shared.v2.u32 	{%r4325, %r4326}, [%r4683+3072];
	ld.shared.v2.u32 	{%r4335, %r4336}, [%r4683+3328];
	ld.shared.v2.u32 	{%r4345, %r4346}, [%r4683+3584];
	ld.shared.v2.u32 	{%r4355, %r4356}, [%r4683+3840];
	ld.shared.v2.u32 	{%r4365, %r4366}, [%r4683+4096];
	ld.shared.v2.u32 	{%r4375, %r4376}, [%r4683+4352];
	ld.shared.v2.u32 	{%r4385, %r4386}, [%r4683+4608];
	ld.shared.v2.u32 	{%r4395, %r4396}, [%r4683+4864];
	ld.shared.v2.u32 	{%r4405, %r4406}, [%r4683+5120];
	ld.shared.v2.u32 	{%r4415, %r4416}, [%r4683+5376];
	ld.shared.v2.u32 	{%r4425, %r4426}, [%r4683+5632];
	ld.shared.v2.u32 	{%r4435, %r4436}, [%r4683+5888];
	ld.shared.v2.u32 	{%r4445, %r4446}, [%r4683+6144];
	ld.shared.v2.u32 	{%r4455, %r4456}, [%r4683+6400];
	ld.shared.v2.u32 	{%r4465, %r4466}, [%r4683+6656];
	ld.shared.v2.u32 	{%r4475, %r4476}, [%r4683+6912];
	ld.shared.v2.u32 	{%r4485, %r4486}, [%r4683+7168];
	ld.shared.v2.u32 	{%r4495, %r4496}, [%r4683+7424];
	ld.shared.v2.u32 	{%r4505, %r4506}, [%r4683+7680];
	ld.shared.v2.u32 	{%r4515, %r4516}, [%r4683+7936];
	ld.shared.v2.u32 	{%r4525, %r4526}, [%r4683+8192];
	ld.shared.v2.u32 	{%r4535, %r4536}, [%r4683+8448];
	ld.shared.v2.u32 	{%r4545, %r4546}, [%r4683+8704];
	ld.shared.v2.u32 	{%r4555, %r4556}, [%r4683+8960];
	ld.shared.v2.u32 	{%r4565, %r4566}, [%r4683+9216];
	ld.shared.v2.u32 	{%r4575, %r4576}, [%r4683+9472];
	ld.shared.v2.u32 	{%r4585, %r4586}, [%r4683+9728];
	ld.shared.v2.u32 	{%r4595, %r4596}, [%r4683+9984];
	ld.shared.v2.u32 	{%r4605, %r4606}, [%r4683+10240];
	ld.shared.v2.u32 	{%r4615, %r4616}, [%r4683+10496];
	ld.shared.v2.u32 	{%r4625, %r4626}, [%r4683+10752];
	ld.shared.v2.u32 	{%r4635, %r4636}, [%r4683+11008];
	ld.shared.v2.u32 	{%r4645, %r4646}, [%r4683+11264];
	ld.shared.v2.u32 	{%r4655, %r4656}, [%r4683+11520];
	ld.shared.v2.u32 	{%r4665, %r4666}, [%r4683+11776];
	ld.shared.v2.u32 	{%r4675, %r4676}, [%r4683+12032];
	bar.sync 	0;
	// begin inline asm
	mma.sync.aligned.m16n8k16.row.col.f16.f16.f16.f16 { %r2759, %r2760 },  { %r6017, %r6018, %r6019, %r6020 },  { %r4205, %r4206 },  { %r6176, %r6175 };
	// end inline asm
	// begin inline asm
	mma.sync.aligned.m16n8k16.row.col.f16.f16.f16.f16 { %r2769, %r2770 },  { %r6021, %r6022, %r6023, %r6024 },  { %r4215, %r4216 },  { %r2759, %r2760 };
	// end inline asm
	// begin inline asm
	mma.sync.aligned.m16n8k16.row.col.f16.f16.f16.f16 { %r2779, %r2780 },  { %r10, %r11, %r12, %r13 },  { %r4225, %r4226 },  { %r2769, %r2770 };
	// end inline asm
	// begin inline asm
	mma.sync.aligned.m16n8k16.row.col.f16.f16.f16.f16 { %r2789, %r2790 },  { %r14, %r15, %r16, %r17 },  { %r4235, %r4236 },  { %r2779, %r2780 };
	// end inline asm
	// begin inline asm
	mma.sync.aligned.m16n8k16.row.col.f16.f16.f16.f16 { %r2799, %r2800 },  { %r18, %r19, %r20, %r21 },  { %r4245, %r4246 },  { %r2789, %r2790 };
	// end inline asm
	// begin inline asm
	mma.sync.aligned.m16n8k16.row.col.f16.f16.f16.f16 { %r2809, %r2810 },  { %r22, %r23, %r24, %r25 },  { %r4255, %r4256 },  { %r2799, %r2800 };
	// end inline asm
	// begin inline asm
	mma.sync.aligned.m16n8k16.row.col.f16.f16.f16.f16 { %r2819, %r2820 },  { %r6017, %r6018, %r6019, %r6020 },  { %r4265, %r4266 },  { %r6174, %r6173 };
	// end inline asm
	// begin inline asm
	mma.sync.aligned.m16n8k16.row.col.f16.f16.f16.f16 { %r2829, %r2830 },  { %r6021, %r6022, %r6023, %r6024 },  { %r4275, %r4276 },  { %r2819, %r2820 };
	// end inline asm
	// begin inline asm
	mma.sync.aligned.m16n8k16.row.col.f16.f16.f16.f16 { %r2839, %r2840 },  { %r10, %r11, %r12, %r13 },  { %r4285, %r4286 },  { %r2829, %r2830 };
	// end inline asm
	// begin inline asm
	mma.sync.aligned.m16n8k16.row.col.f16.f16.f16.f16 { %r2849, %r2850 },  { %r14, %r15, %r16, %r17 },  { %r4295, %r4296 },  { %r2839, %r2840 };
	// end inline asm
	// begin inline asm
	mma.sync.aligned.m16n8k16.row.col.f16.f16.f16.f16 { %r2859, %r2860 },  { %r18, %r19, %r20, %r21 },  { %r4305, %r4306 },  { %r2849, %r2850 };
	// end inline asm
	// begin inline asm
	mma.sync.aligned.m16n8k16.row.col.f16.f16.f16.f16 { %r2869, %r2870 },  { %r22, %r23, %r24, %r25 },  { %r4315, %r4316 },  { %r2859, %r2860 };
	// end inline asm
	// begin inline asm
	mma.sync.aligned.m16n8k16.row.col.f16.f16.f16.f16 { %r2879, %r2880 },  { %r6017, %r6018, %r6019, %r6020 },  { %r4325, %r4326 },  { %r6172, %r6171 };
	// end inline asm
	// begin inline asm
	mma.sync.aligned.m16n8k16.row.col.f16.f16.f16.f16 { %r2889, %r2890 },  { %r6021, %r6022, %r6023, %r6024 },  { %r4335, %r4336 },  { %r2879, %r2880 };
	// end inline asm
	// begin inline asm
	mma.sync.aligned.m16n8k16.row.col.f16.f16.f16.f16 { %r2899, %r2900 },  { %r10, %r11, %r12, %r13 },  { %r4345, %r4346 },  { %r2889, %r2890 };
	// end inline asm
	// begin inline asm
	mma.sync.aligned.m16n8k16.row.col.f16.f16.f16.f16 { %r2909, %r2910 },  { %r14, %r15, %r16, %r17 },  { %r4355, %r4356 },  { %r2899, %r2900 };
	// end inline asm
	// begin inline asm
	mma.sync.aligned.m16n8k16.row.col.f16.f16.f16.f16 { %r2919, %r2920 },  { %r18, %r19, %r20, %r21 },  { %r4365, %r4366 },  { %r2909, %r2910 };
	// end inline asm
	// begin inline asm
	mma.sync.aligned.m16n8k16.row.col.f16.f16.f16.f16 { %r2929, %r2930 },  { %r22, %r23, %r24, %r25 },  { %r4375, %r4376 },  { %r2919, %r2920 };
	// end inline asm
	// begin inline asm
	mma.sync.aligned.m16n8k16.row.col.f16.f16.f16.f16 { %r2939, %r2940 },  { %r6017, %r6018, %r6019, %r6020 },  { %r4385, %r4386 },  { %r6170, %r6169 };
	// end inline asm
	// begin inline asm
	mma.sync.aligned.m16n8k16.row.col.f16.f16.f16.f16 { %r2949, %r2950 },  { %r6021, %r6022, %r6023, %r6024 },  { %r4395, %r4396 },  { %r2939, %r2940 };
	// end inline asm
	// begin inline asm
	mma.sync.aligned.m16n8k16.row.col.f16.f16.f16.f16 { %r2959, %r2960 },  { %r10, %r11, %r12, %r13 },  { %r4405, %r4406 },  { %r2949, %r2950 };
	// end inline asm
	// begin inline asm
	mma.sync.aligned.m16n8k16.row.col.f16.f16.f16.f16 { %r2969, %r2970 },  { %r14, %r15, %r16, %r17 },  { %r4415, %r4416 },  { %r2959, %r2960 };
	// end inline asm
	// begin inline asm
	mma.sync.aligned.m16n8k16.row.col.f16.f16.f16.f16 { %r2979, %r2980 },  { %r18, %r19, %r20, %r21 },  { %r4425, %r4426 },  { %r2969, %r2970 };
	// end inline asm
	// begin inline asm
	mma.sync.aligned.m16n8k16.row.col.f16.f16.f16.f16 { %r2989, %r2990 },  { %r22, %r23, %r24, %r25 },  { %r4435, %r4436 },  { %r2979, %r2980 };
	// end inline asm
	// begin inline asm
	mma.sync.aligned.m16n8k16.row.col.f16.f16.f16.f16 { %r2999, %r3000 },  { %r6017, %r6018, %r6019, %r6020 },  { %r4445, %r4446 },  { %r6168, %r6167 };
	// end inline asm
	// begin inline asm
	mma.sync.aligned.m16n8k16.row.col.f16.f16.f16.f16 { %r3009, %r3010 },  { %r6021, %r6022, %r6023, %r6024 },  { %r4455, %r4456 },  { %r2999, %r3000 };
	// end inline asm
	// begin inline asm
	mma.sync.aligned.m16n8k16.row.col.f16.f16.f16.f16 { %r3019, %r3020 },  { %r10, %r11, %r12, %r13 },  { %r4465, %r4466 },  { %r3009, %r3010 };
	// end inline asm
	// begin inline asm
	mma.sync.aligned.m16n8k16.row.col.f16.f16.f16.f16 { %r3029, %r3030 },  { %r14, %r15, %r16, %r17 },  { %r4475, %r4476 },  { %r3019, %r3020 };
	// end inline asm
	// begin inline asm
	mma.sync.aligned.m16n8k16.row.col.f16.f16.f16.f16 { %r3039, %r3040 },  { %r18, %r19, %r20, %r21 },  { %r4485, %r4486 },  { %r3029, %r3030 };
	// end inline asm
	// begin inline asm
	mma.sync.aligned.m16n8k16.row.col.f16.f16.f16.f16 { %r3049, %r3050 },  { %r22, %r23, %r24, %r25 },  { %r4495, %r4496 },  { %r3039, %r3040 };
	// end inline asm
	// begin inline asm
	mma.sync.aligned.m16n8k16.row.col.f16.f16.f16.f16 { %r3059, %r3060 },  { %r6017, %r6018, %r6019, %r6020 },  { %r4505, %r4506 },  { %r6166, %r6165 };
	// end inline asm
	// begin inline asm
	mma.sync.aligned.m16n8k16.row.col.f16.f16.f16.f16 { %r3069, %r3070 },  { %r6021, %r6022, %r6023, %r6024 },  { %r4515, %r4516 },  { %r3059, %r3060 };
	// end inline asm
	// begin inline asm
	mma.sync.aligned.m16n8k16.row.col.f16.f16.f16.f16 { %r3079, %r3080 },  { %r10, %r11, %r12, %r13 },  { %r4525, %r4526 },  { %r3069, %r3070 };
	// end inline asm
	// begin inline asm
	mma.sync.aligned.m16n8k16.row.col.f16.f16.f16.f16 { %r3089, %r3090 },  { %r14, %r15, %r16, %r17 },  { %r4535, %r4536 },  { %r3079, %r3080 };
	// end inline asm
	// begin inline asm
	mma.sync.aligned.m16n8k16.row.col.f16.f16.f16.f16 { %r3099, %r3100 },  { %r18, %r19, %r20, %r21 },  { %r4545, %r4546 },  { %r3089, %r3090 };
	// end inline asm
	// begin inline asm
	mma.sync.aligned.m16n8k16.row.col.f16.f16.f16.f16 { %r3109, %r3110 },  { %r22, %r23, %r24, %r25 },  { %r4555, %r4556 },  { %r3099, %r3100 };
	// end inline asm
	// begin inline asm
	mma.sync.aligned.m16n8k16.row.col.f16.f16.f16.f16 { %r3119, %r3120 },  { %r6017, %r6018, %r6019, %r6020 },  { %r4565, %r4566 },  { %r6164, %r6163 };
	// end inline asm
	// begin inline asm
	mma.sync.aligned.m16n8k16.row.col.f16.f16.f16.f16 { %r3129, %r3130 },  { %r6021, %r6022, %r6023, %r6024 },  { %r4575, %r4576 },  { %r3119, %r3120 };
	// end inline asm
	// begin inline asm
	mma.sync.aligned.m16n8k16.row.col.f16.f16.f16.f16 { %r3139, %r3140 },  { %r10, %r11, %r12, %r13 },  { %r4585, %r4586 },  { %r3129, %r3130 };
	// end inline asm
	// begin inline asm
	mma.sync.aligned.m16n8k16.row.col.f16.f16.f16.f16 { %r3149, %r3150 },  { %r14, %r15, %r16, %r17 },  { %r4595, %r4596 },  { %r3139, %r3140 };
	// end inline asm
	// begin inline asm
	mma.sync.aligned.m16n8k16.row.col.f16.f16.f16.f16 { %r3159, %r3160 },  { %r18, %r19, %r20, %r21 },  { %r4605, %r4606 },  { %r3149, %r3150 };
	// end inline asm
	// begin inline asm
	mma.sync.aligned.m16n8k16.row.col.f16.f16.f16.f16 { %r3169, %r3170 },  { %r22, %r23, %r24, %r25 },  { %r4615, %r4616 },  { %r3159, %r3160 };
	// end inline asm
	// begin inline asm
	mma.sync.aligned.m16n8k16.row.col.f16.f16.f16.f16 { %r3179, %r3180 },  { %r6017, %r6018, %r6019, %r6020 },  { %r4625, %r4626 },  { %r6162, %r6161 };
	// end inline asm
	// begin inline asm
	mma.sync.aligned.m16n8k16.row.col.f16.f16.f16.f16 { %r3189, %r3190 },  { %r6021, %r6022, %r6023, %r6024 },  { %r4635, %r4636 },  { %r3179, %r3180 };
	// end inline asm
	// begin inline asm
	mma.sync.aligned.m16n8k16.row.col.f16.f16.f16.f16 { %r3199, %r3200 },  { %r10, %r11, %r12, %r13 },  { %r4645, %r4646 },  { %r3189, %r3190 };
	// end inline asm
	// begin inline asm
	mma.sync.aligned.m16n8k16.row.col.f16.f16.f16.f16 { %r3209, %r3210 },  { %r14, %r15, %r16, %r17 },  { %r4655, %r4656 },  { %r3199, %r3200 };
	// end inline asm
	// begin inline asm
	mma.sync.aligned.m16n8k16.row.col.f16.f16.f16.f16 { %r3219, %r3220 },  { %r18, %r19, %r20, %r21 },  { %r4665, %r4666 },  { %r3209, %r3210 };
	// end inline asm
	// begin inline asm
	mma.sync.aligned.m16n8k16.row.col.f16.f16.f16.f16 { %r3229, %r3230 },  { %r22, %r23, %r24, %r25 },  { %r4675, %r4676 },  { %r3219, %r3220 };
	// end inline asm
	// begin inline asm
	mma.sync.aligned.m16n8k16.row.col.f16.f16.f16.f16 { %r3239, %r3240 },  { %r6029, %r6030, %r6031, %r6032 },  { %r4205, %r4206 },  { %r6144, %r6143 };
	// end inline asm
	// begin inline asm
	mma.sync.aligned.m16n8k16.row.col.f16.f16.f16.f16 { %r3249, %r3250 },  { %r6033, %r6034, %r6035, %r6036 },  { %r4215, %r4216 },  { %r3239, %r3240 };
	// end inline asm
	// begin inline asm
	mma.sync.aligned.m16n8k16.row.col.f16.f16.f16.f16 { %r3259, %r3260 },  { %r34, %r35, %r36, %r37 },  { %r4225, %r4226 },  { %r3249, %r3250 };
	// end inline asm
	// begin inline asm
	mma.sync.aligned.m16n8k16.row.col.f16.f16.f16.f16 { %r3269, %r3270 },  { %r38, %r39, %r40, %r41 },  { %r4235, %r4236 },  { %r3259, %r3260 };
	// end inline asm
	// begin inline asm
	mma.sync.aligned.m16n8k16.row.col.f16.f16.f16.f16 { %r3279, %r3280 },  { %r42, %r43, %r44, %r45 },  { %r4245, %r4246 },  { %r3269, %r3270 };
	// end inline asm
	// begin inline asm
	mma.sync.aligned.m16n8k16.row.col.f16.f16.f16.f16 { %r3289, %r3290 },  { %r46, %r47, %r48, %r49 },  { %r4255, %r4256 },  { %r3279, %r3280 };
	// end inline asm
	// begin inline asm
	mma.sync.aligned.m16n8k16.row.col.f16.f16.f16.f16 { %r3299, %r3300 },  { %r6029, %r6030, %r6031, %r6032 },  { %r4265, %r4266 },  { %r6142, %r6141 };
	// end inline asm
	// begin inline asm
	mma.sync.aligned.m16n8k16.row.col.f16.f16.f16.f16 { %r3309, %r3310 },  { %r6033, %r6034, %r6035, %r6036 },  { %r4275, %r4276 },  { %r3299, %r3300 };
	// end inline asm
	// begin inline asm
	mma.sync.aligned.m16n8k16.row.col.f16.f16.f16.f16 { %r3319, %r3320 },  { %r34, %r35, %r36, %r37 },  { %r4285, %r4286 },  { %r3309, %r3310 };
	// end inline asm
	// begin inline asm
	mma.sync.aligned.m16n8k16.row.col.f16.f16.f16.f16 { %r3329, %r3330 },  { %r38, %r39, %r40, %r41 },  { %r4295, %r4296 },  { %r3319, %r3320 };
	// end inline asm
	// begin inline asm
	mma.sync.aligned.m16n8k16.row.col.f16.f16.f16.f16 { %r3339, %r3340 },  { %r42, %r43, %r44, %r45 },  { %r4305, %r4306 },  { %r3329, %r3330 };
	// end inline asm
	// begin inline asm
	mma.sync.aligned.m16n8k16.row.col.f16.f16.f16.f16 { %r3349, %r3350 },  { %r46, %r47, %r48, %r49 },  { %r4315, %r4316 },  { %r3339, %r3340 };
	// end inline asm
	// begin inline asm
	mma.sync.aligned.m16n8k16.row.col.f16.f16.f16.f16 { %r3359, %r3360 },  { %r6029, %r6030, %r6031, %r6032 },  { %r4325, %r4326 },  { %r6140, %r6139 };
	// end inline asm
	// begin inline asm
	mma.sync.aligned.m16n8k16.row.col.f16.f16.f16.f16 { %r3369, %r3370 },  { %r6033, %r6034, %r6035, %r6036 },  { %r4335, %r4336 },  { %r3359, %r3360 };
	// end inline asm
	// begin inline asm
	mma.sync.aligned.m16n8k16.row.col.f16.f16.f16.f16 { %r3379, %r3380 },  { %r34, %r35, %r36, %r37 },  { %r4345, %r4346 },  { %r3369, %r3370 };
	// end inline asm
	// begin inline asm
	mma.sync.aligned.m16n8k16.row.col.f16.f16.f16.f16 { %r3389, %r3390 },  { %r38, %r39, %r40, %r41 },  { %r4355, %r4356 },  { %r3379, %r3380 };
	// end inline asm
	// begin inline asm
	mma.sync.aligned.m16n8k16.row.col.f16.f16.f16.f16 { %r3399, %r3400 },  { %r42, %r43, %r44, %r45 },  { %r4365, %r4366 },  { %r3389, %r3390 };
	// end inline asm
	// begin inline asm
	mma.sync.aligned.m16n8k16.row.col.f16.f16.f16.f16 { %r3409, %r3410 },  { %r46, %r47, %r48, %r49 },  { %r4375, %r4376 },  { %r3399, %r3400 };
	// end inline asm
	// begin inline asm
	mma.sync.aligned.m16n8k16.row.col.f16.f16.f16.f16 { %r3419, %r3420 },  { %r6029, %r6030, %r6031, %r6032 },  { %r4385, %r4386 },  { %r6138, %r6137 };
	// end inline asm
	// begin inline asm
	mma.sync.aligned.m16n8k16.row.col.f16.f16.f16.f16 { %r3429, %r3430 },  { %r6033, %r6034, %r6035, %r6036 },  { %r4395, %r4396 },  { %r3419, %r3420 };
	// end inline asm
	// begin inline asm
	mma.sync.aligned.m16n8k16.row.col.f16.f16.f16.f16 { %r3439, %r3440 },  { %r34, %r35, %r36, %r37 },  { %r4405, %r4406 },  { %r3429, %r3430 };
	// end inline asm
	// begin inline asm
	mma.sync.aligned.m16n8k16.row.col.f16.f16.f16.f16 { %r3449, %r3450 },  { %r38, %r39, %r40, %r41 },  { %r4415, %r4416 },  { %r3439, %r3440 };
	// end inline asm
	// begin inline asm
	mma.sync.aligned.m16n8k16.row.col.f16.f16.f16.f16 { %r3459, %r3460 },  { %r42, %r43, %r44, %r45 },  { %r4425, %r4426 },  { %r3449, %r3450 };
	// end inline asm
	// begin inline asm
	mma.sync.aligned.m16n8k16.row.col.f16.f16.f16.f16 { %r3469, %r3470 },  { %r46, %r47, %r48, %r49 },  { %r4435, %r4436 },  { %r3459, %r3460 };
	// end inline asm
	// begin inline asm
	mma.sync.aligned.m16n8k16.row.col.f16.f16.f16.f16 { %r3479, %r3480 },  { %r6029, %r6030, %r6031, %r6032 },  { %r4445, %r4446 },  { %r6136, %r6135 };
	// end inline asm
	// begin inline asm
	mma.sync.aligned.m16n8k16.row.col.f16.f16.f16.f16 { %r3489, %r3490 },  { %r6033, %r6034, %r6035, %r6036 },  { %r4455, %r4456 },  { %r3479, %r3480 };
	// end inline asm
	// begin inline asm
	mma.sync.aligned.m16n8k16.row.col.f16.f16.f16.f16 { %r3499, %r3500 },  { %r34, %r35, %r36, %r37 },  { %r4465, %r4466 },  { %r3489, %r3490 };
	// end inline asm
	// begin inline asm
	mma.sync.aligned.m16n8k16.row.col.f16.f16.f16.f16 { %r3509, %r3510 },  { %r38, %r39, %r40, %r41 },  { %r4475, %r4476 },  { %r3499, %r3500 };
	// end inline asm
	// begin inline asm
	mma.sync.aligned.m16n8k16.row.col.f16.f16.f16.f16 { %r3519, %r3520 },  { %r42, %r43, %r44, %r45 },  { %r4485, %r4486 },  { %r3509, %r3510 };
	// end inline asm
	// begin inline asm
	mma.sync.aligned.m16n8k16.row.col.f16.f16.f16.f16 { %r3529, %r3530 },  { %r46, %r47, %r48, %r49 },  { %r4495, %r4496 },  { %r3519, %r3520 };
	// end inline asm
	// begin inline asm
	mma.sync.aligned.m16n8k16.row.col.f16.f16.f16.f16 { %r3539, %r3540 },  { %r6029, %r6030, %r6031, %r6032 },  { %r4505, %r4506 },  { %r6134, %r6133 };
	// end inline asm
	// begin inline asm
	mma.sync.aligned.m16n8k16.row.col.f16.f16.f16.f16 { %r3549, %r3550 },  { %r6033, %r6034, %r6035, %r6036 },  { %r4515, %r4516 },  { %r3539, %r3540 };
	// end inline asm
	// begin inline asm
	mma.sync.aligned.m16n8k16.row.col.f16.f16.f16.f16 { %r3559, %r3560 },  { %r34, %r35, %r36, %r37 },  { %r4525, %r4526 },  { %r3549, %r3550 };
	// end inline asm
	// begin inline asm
	mma.sync.aligned.m16n8k16.row.col.f16.f16.f16.f16 { %r3569, %r3570 },  { %r38, %r39, %r40, %r41 },  { %r4535, %r4536 },  { %r3559, %r3560 };
	// end inline asm
	// begin inline asm
	mma.sync.aligned.m16n8k16.row.col.f16.f16.f16.f16 { %r3579, %r3580 },  { %r42, %r43, %r44, %r45 },  { %r4545, %r4546 },  { %r3569, %r3570 };
	// end inline asm
	// begin inline asm
	mma.sync.aligned.m16n8k16.row.col.f16.f16.f16.f16 { %r3589, %r3590 },  { %r46, %r47, %r48, %r49 },  { %r4555, %r4556 },  { %r3579, %r3580 };
	// end inline asm
	// begin inline asm
	mma.sync.aligned.m16n8k16.row.col.f16.f16.f16.f16 { %r3599, %r3600 },  { %r6029, %r6030, %r6031, %r6032 },  { %r4565, %r4566 },  { %r6132, %r6131 };
	// end inline asm
	// begin inline asm
	mma.sync.aligned.m16n8k16.row.col.f16.f16.f16.f16 { %r3609, %r3610 },  { %r6033, %r6034, %r6035, %r6036 },  { %r4575, %r4576 },  { %r3599, %r3600 };
	// end inline asm
	// begin inline asm
	mma.sync.aligned.m16n8k16.row.col.f16.f16.f16.f16 { %r3619, %r3620 },  { %r34, %r35, %r36, %r37 },  { %r4585, %r4586 },  { %r3609, %r3610 };
	// end inline asm
	// begin inline asm
	mma.sync.aligned.m16n8k16.row.col.f16.f16.f16.f16 { %r3629, %r3630 },  { %r38, %r39, %r40, %r41 },  { %r4595, %r4596 },  { %r3619, %r3620 };
	// end inline asm
	// begin inline asm
	mma.sync.aligned.m16n8k16.row.col.f16.f16.f16.f16 { %r3639, %r3640 },  { %r42, %r43, %r44, %r45 },  { %r4605, %r4606 },  { %r3629, %r3630 };
	// end inline asm
	// begin inline asm
	mma.sync.aligned.m16n8k16.row.col.f16.f16.f16.f16 { %r3649, %r3650 },  { %r46, %r47, %r48, %r49 },  { %r4615, %r4616 },  { %r3639, %r3640 };
	// end inline asm
	// begin inline asm
	mma.sync.aligned.m16n8k16.row.col.f16.f16.f16.f16 { %r3659, %r3660 },  { %r6029, %r6030, %r6031, %r6032 },  { %r4625, %r4626 },  { %r6130, %r6129 };
	// end inline asm
	// begin inline asm
	mma.sync.aligned.m16n8k16.row.col.f16.f16.f16.f16 { %r3669, %r3670 },  { %r6033, %r6034, %r6035, %r6036 },  { %r4635, %r4636 },  { %r3659, %r3660 };
	// end inline asm
	// begin inline asm
	mma.sync.aligned.m16n8k16.row.col.f16.f16.f16.f16 { %r3679, %r3680 },  { %r34, %r35, %r36, %r37 },  { %r4645, %r4646 },  { %r3669, %r3670 };
	// end inline asm
	// begin inline asm
	mma.sync.aligned.m16n8k16.row.col.f16.f16.f16.f16 { %r3689, %r3690 },  { %r38, %r39, %r40, %r41 },  { %r4655, %r4656 },  { %r3679, %r3680 };
	// end inline asm
	// begin inline asm
	mma.sync.aligned.m16n8k16.row.col.f16.f16.f16.f16 { %r3699, %r3700 },  { %r42, %r43, %r44, %r45 },  { %r4665, %r4666 },  { %r3689, %r3690 };
	// end inline asm
	// begin inline asm
	mma.sync.aligned.m16n8k16.row.col.f16.f16.f16.f16 { %r3709, %r3710 },  { %r46, %r47, %r48, %r49 },  { %r4675, %r4676 },  { %r3699, %r3700 };
	// end inline asm
	// begin inline asm
	mma.sync.aligned.m16n8k16.row.col.f16.f16.f16.f16 { %r3719, %r3720 },  { %r6041, %r6042, %r6043, %r6044 },  { %r4205, %r4206 },  { %r6112, %r6111 };
	// end inline asm
	// begin inline asm
	mma.sync.aligned.m16n8k16.row.col.f16.f16.f16.f16 { %r3729, %r3730 },  { %r6045, %r6046, %r6047, %r6048 },  { %r4215, %r4216 },  { %r3719, %r3720 };
	// end inline asm
	// begin inline asm
	mma.sync.aligned.m16n8k16.row.col.f16.f16.f16.f16 { %r3739, %r3740 },  { %r58, %r59, %r60, %r61 },  { %r4225, %r4226 },  { %r3729, %r3730 };
	// end inline asm
	// begin inline asm
	mma.sync.aligned.m16n8k16.row.col.f16.f16.f16.f16 { %r3749, %r3750 },  { %r62, %r63, %r64, %r65 },  { %r4235, %r4236 },  { %r3739, %r3740 };
	// end inline asm
	// begin inline asm
	mma.sync.aligned.m16n8k16.row.col.f16.f16.f16.f16 { %r3759, %r3760 },  { %r66, %r67, %r68, %r69 },  { %r4245, %r4246 },  { %r3749, %r3750 };
	// end inline asm
	// begin inline asm
	mma.sync.aligned.m16n8k16.row.col.f16.f16.f16.f16 { %r3769, %r3770 },  { %r70, %r71, %r72, %r73 },  { %r4255, %r4256 },  { %r3759, %r3760 };
	// end inline asm
	// begin inline asm
	mma.sync.aligned.m16n8k16.row.col.f16.f16.f16.f16 { %r3779, %r3780 },  { %r6041, %r6042, %r6043, %r6044 },  { %r4265, %r4266 },  { %r6110, %r6109 };
	// end inline asm
	// begin inline asm
	mma.sync.aligned.m16n8k16.row.col.f16.f16.f16.f16 { %r3789, %r3790 },  { %r6045, %r6046, %r6047, %r6048 },  { %r4275, %r4276 },  { %r3779, %r3780 };
	// end inline asm
	// begin inline asm
	mma.sync.aligned.m16n8k16.row.col.f16.f16.f16.f16 { %r3799, %r3800 },  { %r58, %r59, %r60, %r61 },  { %r4285, %r4286 },  { %r3789, %r3790 };
	// end inline asm
	// begin inline asm
	mma.sync.aligned.m16n8k16.row.col.f16.f16.f16.f16 { %r3809, %r3810 },  { %r62, %r63, %r64, %r65 },  { %r4295, %r4296 },  { %r3799, %r3800 };
	// end inline asm
	// begin inline asm
	mma.sync.aligned.m16n8k16.row.col.f16.f16.f16.f16 { %r3819, %r3820 },  { %r66, %r67, %r68, %r69 },  { %r4305, %r4306 },  { %r3809, %r3810 };
	// end inline asm
	// begin inline asm
	mma.sync.aligned.m16n8k16.row.col.f16.f16.f16.f16 { %r3829, %r3830 },  { %r70, %r71, %r72, %r73 },  { %r4315, %r4316 },  { %r3819, %r3820 };
	// end inline asm
	// begin inline asm
	mma.sync.aligned.m16n8k16.row.col.f16.f16.f16.f16 { %r3839, %r3840 },  { %r6041, %r6042, %r6043, %r6044 },  { %r4325, %r4326 },  { %r6108, %r6107 };
	// end inline asm
	// begin inline asm
	mma.sync.aligned.m16n8k16.row.col.f16.f16.f16.f16 { %r3849, %r3850 },  { %r6045, %r6046, %r6047, %r6048 },  { %r4335, %r4336 },  { %r3839, %r3840 };
	// end inline asm
	// begin inline asm
	mma.sync.aligned.m16n8k16.row.col.f16.f16.f16.f16 { %r3859, %r3860 },  { %r58, %r59, %r60, %r61 },  { %r4345, %r4346 },  { %r3849, %r3850 };
	// end inline asm
	// begin inline asm
	mma.sync.aligned.m16n8k16.row.col.f16.f16.f16.f16 { %r3869, %r3870 },  { %r62, %r63, %r64, %r65 },  { %r4355, %r4356 },  { %r3859, %r3860 };
	// end inline asm
	// begin inline asm
	mma.sync.aligned.m16n8k16.row.col.f16.f16.f16.f16 { %r3879, %r3880 },  { %r66, %r67, %r68, %r69 },  { %r4365, %r4366 },  { %r3869, %r3870 };
	// end inline asm
	// begin inline asm
	mma.sync.aligned.m16n8k16.row.col.f16.f16.f16.f16 { %r3889, %r3890 },  { %r70, %r71, %r72, %r73 },  { %r4375, %r4376 },  { %r3879, %r3880 };
	// end inline asm
	// begin inline asm
	mma.sync.aligned.m16n8k16.row.col.f16.f16.f16.f16 { %r3899, %r3900 },  { %r6041, %r6042, %r6043, %r6044 },  { %r4385, %r4386 },  { %r6106, %r6105 };
	// end inline asm
	// begin inline asm
	mma.sync.aligned.m16n8k16.row.col.f16.f16.f16.f16 { %r3909, %r3910 },  { %r6045, %r6046, %r6047, %r6048 },  { %r4395, %r4396 },  { %r3899, %r3900 };
	// end inline asm
	// begin inline asm
	mma.sync.aligned.m16n8k16.row.col.f16.f16.f16.f16 { %r3919, %r3920 },  { %r58, %r59, %r60, %r61 },  { %r4405, %r4406 },  { %r3909, %r3910 };
	// end inline asm
	// begin inline asm
	mma.sync.aligned.m16n8k16.row.col.f16.f16.f16.f16 { %r3929, %r3930 },  { %r62, %r63, %r64, %r65 },  { %r4415, %r4416 },  { %r3919, %r3920 };
	// end inline asm
	// begin inline asm
	mma.sync.aligned.m16n8k16.row.col.f16.f16.f16.f16 { %r3939, %r3940 },  { %r66, %r67, %r68, %r69 },  { %r4425, %r4426 },  { %r3929, %r3930 };
	// end inline asm
	// begin inline asm
	mma.sync.aligned.m16n8k16.row.col.f16.f16.f16.f16 { %r3949, %r3950 },  { %r70, %r71, %r72, %r73 },  { %r4435, %r4436 },  { %r3939, %r3940 };
	// end inline asm
	// begin inline asm
	mma.sync.aligned.m16n8k16.row.col.f16.f16.f16.f16 { %r3959, %r3960 },  { %r6041, %r6042, %r6043, %r6044 },  { %r4445, %r4446 },  { %r6104, %r6103 };
	// end inline asm
	// begin inline asm
	mma.sync.aligned.m16n8k16.row.col.f16.f16.f16.f16 { %r3969, %r3970 },  { %r6045, %r6046, %r6047, %r6048 },  { %r4455, %r4456 },  { %r3959, %r3960 };
	// end inline asm
	// begin inline asm
	mma.sync.aligned.m16n8k16.row.col.f16.f16.f16.f16 { %r3979, %r3980 },  { %r58, %r59, %r60, %r61 },  { %r4465, %r4466 },  { %r3969, %r3970 };
	// end inline asm
	// begin inline asm
	mma.sync.aligned.m16n8k16.row.col.f16.f16.f16.f16 { %r3989, %r3990 },  { %r62, %r63, %r64, %r65 },  { %r4475, %r4476 },  { %r3979, %r3980 };
	// end inline asm
	// begin inline asm
	mma.sync.aligned.m16n8k16.row.col.f16.f16.f16.f16 { %r3999, %r4000 },  { %r66, %r67, %r68, %r69 },  { %r4485, %r4486 },  { %r3989, %r3990 };
	// end inline asm
	// begin inline asm
	mma.sync.aligned.m16n8k16.row.col.f16.f16.f16.f16 { %r4009, %r4010 },  { %r70, %r71, %r72, %r73 },  { %r4495, %r4496 },  { %r3999, %r4000 };
	// end inline asm
	// begin inline asm
	mma.sync.aligned.m16n8k16.row.col.f16.f16.f16.f16 { %r4019, %r4020 },  { %r6041, %r6042, %r6043, %r6044 },  { %r4505, %r4506 },  { %r6102, %r6101 };
	// end inline asm
	// begin inline asm
	mma.sync.aligned.m16n8k16.row.col.f16.f16.f16.f16 { %r4029, %r4030 },  { %r6045, %r6046, %r6047, %r6048 },  { %r4515, %r4516 },  { %r4019, %r4020 };
	// end inline asm
	// begin inline asm
	mma.sync.aligned.m16n8k16.row.col.f16.f16.f16.f16 { %r4039, %r4040 },  { %r58, %r59, %r60, %r61 },  { %r4525, %r4526 },  { %r4029, %r4030 };
	// end inline asm
	// begin inline asm
	mma.sync.aligned.m16n8k16.row.col.f16.f16.f16.f16 { %r4049, %r4050 },  { %r62, %r63, %r64, %r65 },  { %r4535, %r4536 },  { %r4039, %r4040 };
	// end inline asm
	// begin inline asm
	mma.sync.aligned.m16n8k16.row.col.f16.f16.f16.f16 { %r4059, %r4060 },  { %r66, %r67, %r68, %r69 },  { %r4545, %r4546 },  { %r4049, %r4050 };
	// end inline asm
	// begin inline asm
	mma.sync.aligned.m16n8k16.row.col.f16.f16.f16.f16 { %r4069, %r4070 },  { %r70, %r71, %r72, %r73 },  { %r4555, %r4556 },  { %r4059, %r4060 };
	// end inline asm
	// begin inline asm
	mma.sync.aligned.m16n8k16.row.col.f16.f16.f16.f16 { %r4079, %r4080 },  { %r6041, %r6042, %r6043, %r6044 },  { %r4565, %r4566 },  { %r6100, %r6099 };
	// end inline asm
	// begin inline asm
	mma.sync.aligned.m16n8k16.row.col.f16.f16.f16.f16 { %r4089, %r4090 },  { %r6045, %r6046, %r6047, %r6048 },  { %r4575, %r4576 },  { %r4079, %r4080 };
	// end inline asm
	// begin inline asm
	mma.sync.aligned.m16n8k16.row.col.f16.f16.f16.f16 { %r4099, %r4100 },  { %r58, %r59, %r60, %r61 },  { %r4585, %r4586 },  { %r4089, %r4090 };
	// end inline asm
	// begin inline asm
	mma.sync.aligned.m16n8k16.row.col.f16.f16.f16.f16 { %r4109, %r4110 },  { %r62, %r63, %r64, %r65 },  { %r4595, %r4596 },  { %r4099, %r4100 };
	// end inline asm
	// begin inline asm
	mma.sync.aligned.m16n8k16.row.col.f16.f16.f16.f16 { %r4119, %r4120 },  { %r66, %r67, %r68, %r69 },  { %r4605, %r4606 },  { %r4109, %r4110 };
	// end inline asm
	// begin inline asm
	mma.sync.aligned.m16n8k16.row.col.f16.f16.f16.f16 { %r4129, %r4130 },  { %r70, %r71, %r72, %r73 },  { %r4615, %r4616 },  { %r4119, %r4120 };
	// end inline asm
	// begin inline asm
	mma.sync.aligned.m16n8k16.row.col.f16.f16.f16.f16 { %r4139, %r4140 },  { %r6041, %r6042, %r6043, %r6044 },  { %r4625, %r4626 },  { %r6098, %r6097 };
	// end inline asm
	// begin inline asm
	mma.sync.aligned.m16n8k16.row.col.f16.f16.f16.f16 { %r4149, %r4150 },  { %r6045, %r6046, %r6047, %r6048 },  { %r4635, %r4636 },  { %r4139, %r4140 };
	// end inline asm
	// begin inline asm
	mma.sync.aligned.m16n8k16.row.col.f16.f16.f16.f16 { %r4159, %r4160 },  { %r58, %r59, %r60, %r61 },  { %r4645, %r4646 },  { %r4149, %r4150 };
	// end inline asm
	// begin inline asm
	mma.sync.aligned.m16n8k16.row.col.f16.f16.f16.f16 { %r4169, %r4170 },  { %r62, %r63, %r64, %r65 },  { %r4655, %r4656 },  { %r4159, %r4160 };
	// end inline asm
	// begin inline asm
	mma.sync.aligned.m16n8k16.row.col.f16.f16.f16.f16 { %r4179, %r4180 },  { %r66, %r67, %r68, %r69 },  { %r4665, %r4666 },  { %r4169, %r4170 };
	// end inline asm
	// begin inline asm
	mma.sync.aligned.m16n8k16.row.col.f16.f16.f16.f16 { %r4189, %r4190 },  { %r70, %r71, %r72, %r73 },  { %r4675, %r4676 },  { %r4179, %r4180 };
	// end inline asm
	// begin inline asm
	mma.sync.aligned.m16n8k16.row.col.f16.f16.f16.f16 { %r4199, %r4200 },  { %r6053, %r6054, %r6055, %r6056 },  { %r4205, %r4206 },  { %r6080, %r6079 };
	// end inline asm
	// begin inline asm
	mma.sync.aligned.m16n8k16.row.col.f16.f16.f16.f16 { %r4209, %r4210 },  { %r6057, %r6058, %r6059, %r6060 },  { %r4215, %r4216 },  { %r4199, %r4200 };
	// end inline asm
	// begin inline asm
	mma.sync.aligned.m16n8k16.row.col.f16.f16.f16.f16 { %r4219, %r4220 },  { %r82, %r83, %r84, %r85 },  { %r4225, %r4226 },  { %r4209, %r4210 };
	// end inline asm
	// begin inline asm
	mma.sync.aligned.m16n8k16.row.col.f16.f16.f16.f16 { %r4229, %r4230 },  { %r86, %r87, %r88, %r89 },  { %r4235, %r4236 },  { %r4219, %r4220 };
	// end inline asm
	// begin inline asm
	mma.sync.aligned.m16n8k16.row.col.f16.f16.f16.f16 { %r4239, %r4240 },  { %r90, %r91, %r92, %r93 },  { %r4245, %r4246 },  { %r4229, %r4230 };
	// end inline asm
	// begin inline asm
	mma.sync.aligned.m16n8k16.row.col.f16.f16.f16.f16 { %r4249, %r4250 },  { %r94, %r95, %r96, %r97 },  { %r4255, %r4256 },  { %r4239, %r4240 };
	// end inline asm
	// begin inline asm
	mma.sync.aligned.m16n8k16.row.col.f16.f16.f16.f16 { %r4259, %r4260 },  { %r6053, %r6054, %r6055, %r6056 },  { %r4265, %r4266 },  { %r6078, %r6077 };
	// end inline asm
	// begin inline asm
	mma.sync.aligned.m16n8k16.row.col.f16.f16.f16.f16 { %r4269, %r4270 },  { %r6057, %r6058, %r6059, %r6060 },  { %r4275, %r4276 },  { %r4259, %r4260 };
	// end inline asm
	// begin inline asm
	mma.sync.aligned.m16n8k16.row.col.f16.f16.f16.f16 { %r4279, %r4280 },  { %r82, %r83, %r84, %r85 },  { %r4285, %r4286 },  { %r4269, %r4270 };
	// end inline asm
	// begin inline asm
	mma.sync.aligned.m16n8k16.row.col.f16.f16.f16.f16 { %r4289, %r4290 },  { %r86, %r87, %r88, %r89 },  { %r4295, %r4296 },  { %r4279, %r4280 };
	// end inline asm
	// begin inline asm
	mma.sync.aligned.m16n8k16.row.col.f16.f16.f16.f16 { %r4299, %r4300 },  { %r90, %r91, %r92, %r93 },  { %r4305, %r4306 },  { %r4289, %r4290 };
	// end inline asm
	// begin inline asm
	mma.sync.aligned.m16n8k16.row.col.f16.f16.f16.f16 { %r4309, %r4310 },  { %r94, %r95, %r96, %r97 },  { %r4315, %r4316 },  { %r4299, %r4300 };
	// end inline asm
	// begin inline asm
	mma.sync.aligned.m16n8k16.row.col.f16.f16.f16.f16 { %r4319, %r4320 },  { %r6053, %r6054, %r6055, %r6056 },  { %r4325, %r4326 },  { %r6076, %r6075 };
	// end inline asm
	// begin inline asm
	mma.sync.aligned.m16n8k16.row.col.f16.f16.f16.f16 { %r4329, %r4330 },  { %r6057, %r6058, %r6059, %r6060 },  { %r4335, %r4336 },  { %r4319, %r4320 };
	// end inline asm
	// begin inline asm
	mma.sync.aligned.m16n8k16.row.col.f16.f16.f16.f16 { %r4339, %r4340 },  { %r82, %r83, %r84, %r85 },  { %r4345, %r4346 },  { %r4329, %r4330 };
	// end inline asm
	// begin inline asm
	mma.sync.aligned.m16n8k16.row.col.f16.f16.f16.f16 { %r4349, %r4350 },  { %r86, %r87, %r88, %r89 },  { %r4355, %r4356 },  { %r4339, %r4340 };
	// end inline asm
	// begin inline asm
	mma.sync.aligned.m16n8k16.row.col.f16.f16.f16.f16 { %r4359, %r4360 },  { %r90, %r91, %r92, %r93 },  { %r4365, %r4366 },  { %r4349, %r4350 };
	// end inline asm
	// begin inline asm
	mma.sync.aligned.m16n8k16.row.col.f16.f16.f16.f16 { %r4369, %r4370 },  { %r94, %r95, %r96, %r97 },  { %r4375, %r4376 },  { %r4359, %r4360 };
	// end inline asm
	// begin inline asm
	mma.sync.aligned.m16n8k16.row.col.f16.f16.f16.f16 { %r4379, %r4380 },  { %r6053, %r6054, %r6055, %r6056 },  { %r4385, %r4386 },  { %r6074, %r6073 };
	// end inline asm
	// begin inline asm
	mma.sync.aligned.m16n8k16.row.col.f16.f16.f16.f16 { %r4389, %r4390 },  { %r6057, %r6058, %r6059, %r6060 },  { %r4395, %r4396 },  { %r4379, %r4380 };
	// end inline asm
	// begin inline asm
	mma.sync.aligned.m16n8k16.row.col.f16.f16.f16.f16 { %r4399, %r4400 },  { %r82, %r83, %r84, %r85 },  { %r4405, %r4406 },  { %r4389, %r4390 };
	// end inline asm
	// begin inline asm
	mma.sync.aligned.m16n8k16.row.col.f16.f16.f16.f16 { %r4409, %r4410 },  { %r86, %r87, %r88, %r89 },  { %r4415, %r4416 },  { %r4399, %r4400 };
	// end inline asm
	// begin inline asm
	mma.sync.aligned.m16n8k16.row.col.f16.f16.f16.f16 { %r4419, %r4420 },  { %r90, %r91, %r92, %r93 },  { %r4425, %r4426 },  { %r4409, %r4410 };
	// end inline asm
	// begin inline asm
	mma.sync.aligned.m16n8k16.row.col.f16.f16.f16.f16 { %r4429, %r4430 },  { %r94, %r95, %r96, %r97 },  { %r4435, %r4436 },  { %r4419, %r4420 };
	// end inline asm
	// begin inline asm
	mma.sync.aligned.m16n8k16.row.col.f16.f16.f16.f16 { %r4439, %r4440 },  { %r6053, %r6054, %r6055, %r6056 },  { %r4445, %r4446 },  { %r6072, %r6071 };
	// end inline asm
	// begin inline asm
	mma.sync.aligned.m16n8k16.row.col.f16.f16.f16.f16 { %r4449, %r4450 },  { %r6057, %r6058, %r6059, %r6060 },  { %r4455, %r4456 },  { %r4439, %r4440 };
	// end inline asm
	// begin inline asm
	mma.sync.aligned.m16n8k16.row.col.f16.f16.f16.f16 { %r4459, %r4460 },  { %r82, %r83, %r84, %r85 },  { %r4465, %r4466 },  { %r4449, %r4450 };
	// end inline asm
	// begin inline asm
	mma.sync.aligned.m16n8k16.row.col.f16.f16.f16.f16 { %r4469, %r4470 },  { %r86, %r87, %r88, %r89 },  { %r4475, %r4476 },  { %r4459, %r4460 };
	// end inline asm
	// begin inline asm
	mma.sync.aligned.m16n8k16.row.col.f16.f16.f16.f16 { %r4479, %r4480 },  { %r90, %r91, %r92, %r93 },  { %r4485, %r4486 },  { %r4469, %r4470 };
	// end inline asm
	// begin inline asm
	mma.sync.aligned.m16n8k16.row.col.f16.f16.f16.f16 { %r4489, %r4490 },  { %r94, %r95, %r96, %r97 },  { %r4495, %r4496 },  { %r4479, %r4480 };
	// end inline asm
	// begin inline asm
	mma.sync.aligned.m16n8k16.row.col.f16.f16.f16.f16 { %r4499, %r4500 },  { %r6053, %r6054, %r6055, %r6056 },  { %r4505, %r4506 },  { %r6070, %r6069 };
	// end inline asm
	// begin inline asm
	mma.sync.aligned.m16n8k16.row.col.f16.f16.f16.f16 { %r4509, %r4510 },  { %r6057, %r6058, %r6059, %r6060 },  { %r4515, %r4516 },  { %r4499, %r4500 };
	// end inline asm
	// begin inline asm
	mma.sync.aligned.m16n8k16.row.col.f16.f16.f16.f16 { %r4519, %r4520 },  { %r82, %r83, %r84, %r85 },  { %r4525, %r4526 },  { %r4509, %r4510 };
	// end inline asm
	// begin inline asm
	mma.sync.aligned.m16n8k16.row.col.f16.f16.f16.f16 { %r4529, %r4530 },  { %r86, %r87, %r88, %r89 },  { %r4535, %r4536 },  { %r4519, %r4520 };
	// end inline asm
	// begin inline asm
	mma.sync.aligned.m16n8k16.row.col.f16.f16.f16.f16 { %r4539, %r4540 },  { %r90, %r91, %r92, %r93 },  { %r4545, %r4546 },  { %r4529, %r4530 };
	// end inline asm
	// begin inline asm
	mma.sync.aligned.m16n8k16.row.col.f16.f16.f16.f16 { %r4549, %r4550 },  { %r94, %r95, %r96, %r97 },  { %r4555, %r4556 },  { %r4539, %r4540 };
	// end inline asm
	// begin inline asm
	mma.sync.aligned.m16n8k16.row.col.f16.f16.f16.f16 { %r4559, %r4560 },  { %r6053, %r6054, %r6055, %r6056 },  { %r4565, %r4566 },  { %r6068, %r6067 };
	// end inline asm
	// begin inline asm
	mma.sync.aligned.m16n8k16.row.col.f16.f16.f16.f16 { %r4569, %r4570 },  { %r6057, %r6058, %r6059, %r6060 },  { %r4575, %r4576 },  { %r4559, %r4560 };
	// end inline asm
	// begin inline asm
	mma.sync.aligned.m16n8k16.row.col.f16.f16.f16.f16 { %r4579, %r4580 },  { %r82, %r83, %r84, %r85 },  { %r4585, %r4586 },  { %r4569, %r4570 };
	// end inline asm
	// begin inline asm
	mma.sync.aligned.m16n8k16.row.col.f16.f16.f16.f16 { %r4589, %r4590 },  { %r86, %r87, %r88, %r89 },  { %r4595, %r4596 },  { %r4579, %r4580 };
	// end inline asm
	// begin inline asm
	mma.sync.aligned.m16n8k16.row.col.f16.f16.f16.f16 { %r4599, %r4600 },  { %r90, %r91, %r92, %r93 },  { %r4605, %r4606 },  { %r4589, %r4590 };
	// end inline asm
	// begin inline asm
	mma.sync.aligned.m16n8k16.row.col.f16.f16.f16.f16 { %r4609, %r4610 },  { %r94, %r95, %r96, %r97 },  { %r4615, %r4616 },  { %r4599, %r4600 };
	// end inline asm
	// begin inline asm
	mma.sync.aligned.m16n8k16.row.col.f16.f16.f16.f16 { %r4619, %r4620 },  { %r6053, %r6054, %r6055, %r6056 },  { %r4625, %r4626 },  { %r6066, %r6065 };
	// end inline asm
	// begin inline asm
	mma.sync.aligned.m16n8k16.row.col.f16.f16.f16.f16 { %r4629, %r4630 },  { %r6057, %r6058, %r6059, %r6060 },  { %r4635, %r4636 },  { %r4619, %r4620 };
	// end inline asm
	// begin inline asm
	mma.sync.aligned.m16n8k16.row.col.f16.f16.f16.f16 { %r4639, %r4640 },  { %r82, %r83, %r84, %r85 },  { %r4645, %r4646 },  { %r4629, %r4630 };
	// end inline asm
	// begin inline asm
	mma.sync.aligned.m16n8k16.row.col.f16.f16.f16.f16 { %r4649, %r4650 },  { %r86, %r87, %r88, %r89 },  { %r4655, %r4656 },  { %r4639, %r4640 };
	// end inline asm
	// begin inline asm
	mma.sync.aligned.m16n8k16.row.col.f16.f16.f16.f16 { %r4659, %r4660 },  { %r90, %r91, %r92, %r93 },  { %r4665, %r4666 },  { %r4649, %r4650 };
	// end inline asm
	// begin inline asm
	mma.sync.aligned.m16n8k16.row.col.f16.f16.f16.f16 { %r4669, %r4670 },  { %r94, %r95, %r96, %r97 },  { %r4675, %r4676 },  { %r4659, %r4660 };
	// end inline asm
	bar.sync 	0;
	shl.b32 	%r4684, %r4679, 7;
	and.b32  	%r4685, %r4684, 126976;
	shl.b32 	%r4686, %r4679, 4;
	and.b32  	%r4687, %r4686, 496;
	or.b32  	%r4688, %r4685, %r4687;
	add.s32 	%r4689, %r4682, %r4688;
	ld.shared.v4.u32 	{%r6017, %r6018, %r6019, %r6020}, [%r4689+12288];
	ld.shared.v4.u32 	{%r6021, %r6022, %r6023, %r6024}, [%r4689+12800];
	ld.shared.v4.u32 	{%r6029, %r6030, %r6031, %r6032}, [%r4689+13312];
	ld.shared.v4.u32 	{%r6033, %r6034, %r6035, %r6036}, [%r4689+13824];
	ld.shared.v4.u32 	{%r6041, %r6042, %r6043, %r6044}, [%r4689+14336];
	ld.shared.v4.u32 	{%r6045, %r6046, %r6047, %r6048}, [%r4689+14848];
	ld.shared.v4.u32 	{%r6053, %r6054, %r6055, %r6056}, [%r4689+15360];
	ld.shared.v4.u32 	{%r6057, %r6058, %r6059, %r6060}, [%r4689+15872];
	sub.s32 	%r4690, %r4689, %r4681;
	ld.shared.v2.u32 	{%r6064, %r6063}, [%r4690+20480];
	ld.shared.v2.u32 	{%r6062, %r6061}, [%r4690+20736];
	ld.shared.v2.u32 	{%r6052, %r6051}, [%r4690+20992];
	ld.shared.v2.u32 	{%r6050, %r6049}, [%r4690+21248];
	ld.shared.v2.u32 	{%r6040, %r6039}, [%r4690+21504];
	ld.shared.v2.u32 	{%r6038, %r6037}, [%r4690+21760];
	ld.shared.v2.u32 	{%r6028, %r6027}, [%r4690+22016];
	ld.shared.v2.u32 	{%r6026, %r6025}, [%r4690+22272];
	ld.shared.v2.u32 	{%r6016, %r6015}, [%r4690+22528];
	ld.shared.v2.u32 	{%r6014, %r6013}, [%r4690+22784];
	ld.shared.v2.u32 	{%r6004, %r6003}, [%r4690+23040];
	ld.shared.v2.u32 	{%r6002, %r6001}, [%r4690+23296];
	ld.shared.v2.u32 	{%r6005, %r6006}, [%r4690+23552];
	ld.shared.v2.u32 	{%r6007, %r6008}, [%r4690+23808];
	ld.shared.v2.u32 	{%r6009, %r6010}, [%r4690+24064];
	ld.shared.v2.u32 	{%r6011, %r6012}, [%r4690+24320];
	bar.sync 	0;
	@%p4 bra 	$L__BB0_8;
	mov.u32 	%r4691, %tid.x;
	shl.b32 	%r4692, %r4691, 3;
	and.b32  	%r4693, %r4692, 248;
	mov.u32 	%r4694, shmem_b;
	add.s32 	%r4695, %r4694, %r4693;
	st.shared.v2.u32 	[%r4695], {%r6064, %r6063};
	st.shared.v2.u32 	[%r4695+256], {%r6062, %r6061};
	st.shared.v2.u32 	[%r4695+512], {%r6052, %r6051};
	st.shared.v2.u32 	[%r4695+768], {%r6050, %r6049};
	st.shared.v2.u32 	[%r4695+1024], {%r6040, %r6039};
	st.shared.v2.u32 	[%r4695+1280], {%r6038, %r6037};
	st.shared.v2.u32 	[%r4695+1536], {%r6028, %r6027};
	st.shared.v2.u32 	[%r4695+1792], {%r6026, %r6025};
	st.shared.v2.u32 	[%r4695+2048], {%r6016, %r6015};
	st.shared.v2.u32 	[%r4695+2304], {%r6014, %r6013};
	st.shared.v2.u32 	[%r4695+2560], {%r6004, %r6003};
	st.shared.v2.u32 	[%r4695+2816], {%r6002, %r6001};
	st.shared.v2.u32 	[%r4695+3072], {%r6005, %r6006};
	st.shared.v2.u32 	[%r4695+3328], {%r6007, %r6008};
	st.shared.v2.u32 	[%r4695+3584], {%r6009, %r6010};
	st.shared.v2.u32 	[%r4695+3840], {%r6011, %r6012};
$L__BB0_8:
	mov.u32 	%r5336, %tid.x;
	shr.u32 	%r5337, %r5336, 5;
	setp.ne.s32 	%p5, %r5337, 1;
	bar.sync 	0;
	shl.b32 	%r5338, %r5336, 3;
	and.b32  	%r5339, %r5338, 248;
	mov.u32 	%r5340, shmem_b;
	add.s32 	%r5341, %r5340, %r5339;
	ld.shared.v2.u32 	{%r5182, %r5183}, [%r5341];
	ld.shared.v2.u32 	{%r5192, %r5193}, [%r5341+256];
	ld.shared.v2.u32 	{%r5202, %r5203}, [%r5341+512];
	ld.shared.v2.u32 	{%r5212, %r5213}, [%r5341+768];
	ld.shared.v2.u32 	{%r5222, %r5223}, [%r5341+1024];
	ld.shared.v2.u32 	{%r5232, %r5233}, [%r5341+1280];
	ld.shared.v2.u32 	{%r5242, %r5243}, [%r5341+1536];
	ld.shared.v2.u32 	{%r5252, %r5253}, [%r5341+1792];
	ld.shared.v2.u32 	{%r5262, %r5263}, [%r5341+2048];
	ld.shared.v2.u32 	{%r5272, %r5273}, [%r5341+2304];
	ld.shared.v2.u32 	{%r5282, %r5283}, [%r5341+2560];
	ld.shared.v2.u32 	{%r5292, %r5293}, [%r5341+2816];
	ld.shared.v2.u32 	{%r5302, %r5303}, [%r5341+3072];
	ld.shared.v2.u32 	{%r5312, %r5313}, [%r5341+3328];
	ld.shared.v2.u32 	{%r5322, %r5323}, [%r5341+3584];
	ld.shared.v2.u32 	{%r5332, %r5333}, [%r5341+3840];
	bar.sync 	0;
	// begin inline asm
	mma.sync.aligned.m16n8k16.row.col.f16.f16.f16.f16 { %r4696, %r4697 },  { %r6017, %r6018, %r6019, %r6020 },  { %r5182, %r5183 },  { %r878, %r879 };
	// end inline asm
	// begin inline asm
	mma.sync.aligned.m16n8k16.row.col.f16.f16.f16.f16 { %r6192, %r6191 },  { %r6021, %r6022, %r6023, %r6024 },  { %r5192, %r5193 },  { %r4696, %r4697 };
	// end inline asm
	// begin inline asm
	mma.sync.aligned.m16n8k16.row.col.f16.f16.f16.f16 { %r4716, %r4717 },  { %r6017, %r6018, %r6019, %r6020 },  { %r5202, %r5203 },  { %r938, %r939 };
	// end inline asm
	// begin inline asm
	mma.sync.aligned.m16n8k16.row.col.f16.f16.f16.f16 { %r6190, %r6189 },  { %r6021, %r6022, %r6023, %r6024 },  { %r5212, %r5213 },  { %r4716, %r4717 };
	// end inline asm
	// begin inline asm
	mma.sync.aligned.m16n8k16.row.col.f16.f16.f16.f16 { %r4736, %r4737 },  { %r6017, %r6018, %r6019, %r6020 },  { %r5222, %r5223 },  { %r998, %r999 };
	// end inline asm
	// begin inline asm
	mma.sync.aligned.m16n8k16.row.col.f16.f16.f16.f16 { %r6188, %r6187 },  { %r6021, %r6022, %r6023, %r6024 },  { %r5232, %r5233 },  { %r4736, %r4737 };
	// end inline asm
	// begin inline asm
	mma.sync.aligned.m16n8k16.row.col.f16.f16.f16.f16 { %r4756, %r4757 },  { %r6017, %r6018, %r6019, %r6020 },  { %r5242, %r5243 },  { %r1058, %r1059 };
	// end inline asm
	// begin inline asm
	mma.sync.aligned.m16n8k16.row.col.f16.f16.f16.f16 { %r6186, %r6185 },  { %r6021, %r6022, %r6023, %r6024 },  { %r5252, %r5253 },  { %r4756, %r4757 };
	// end inline asm
	// begin inline asm
	mma.sync.aligned.m16n8k16.row.col.f16.f16.f16.f16 { %r4776, %r4777 },  { %r6017, %r6018, %r6019, %r6020 },  { %r5262, %r5263 },  { %r1118, %r1119 };
	// end inline asm
	// begin inline asm
	mma.sync.aligned.m16n8k16.row.col.f16.f16.f16.f16 { %r6184, %r6183 },  { %r6021, %r6022, %r6023, %r6024 },  { %r5272, %r5273 },  { %r4776, %r4777 };
	// end inline asm
	// begin inline asm
	mma.sync.aligned.m16n8k16.row.col.f16.f16.f16.f16 { %r4796, %r4797 },  { %r6017, %r6018, %r6019, %r6020 },  { %r5282, %r5283 },  { %r1178, %r1179 };
	// end inline asm
	// begin inline asm
	mma.sync.aligned.m16n8k16.row.col.f16.f16.f16.f16 { %r6182, %r6181 },  { %r6021, %r6022, %r6023, %r6024 },  { %r5292, %r5293 },  { %r4796, %r4797 };
	// end inline asm
	// begin inline asm
	mma.sync.aligned.m16n8k16.row.col.f16.f16.f16.f16 { %r4816, %r4817 },  { %r6017, %r6018, %r6019, %r6020 },  { %r5302, %r5303 },  { %r1238, %r1239 };
	// end inline asm
	// begin inline asm
	mma.sync.aligned.m16n8k16.row.col.f16.f16.f16.f16 { %r6180, %r6179 },  { %r6021, %r6022, %r6023, %r6024 },  { %r5312, %r5313 },  { %r4816, %r4817 };
	// end inline asm
	// begin inline asm
	mma.sync.aligned.m16n8k16.row.col.f16.f16.f16.f16 { %r4836, %r4837 },  { %r6017, %r6018, %r6019, %r6020 },  { %r5322, %r5323 },  { %r1298, %r1299 };
	// end inline asm
	// begin inline asm
	mma.sync.aligned.m16n8k16.row.col.f16.f16.f16.f16 { %r6178, %r6177 },  { %r6021, %r6022, %r6023, %r6024 },  { %r5332, %r5333 },  { %r4836, %r4837 };
	// end inline asm
	// begin inline asm
	mma.sync.aligned.m16n8k16.row.col.f16.f16.f16.f16 { %r4856, %r4857 },  { %r6029, %r6030, %r6031, %r6032 },  { %r5182, %r5183 },  { %r1358, %r1359 };
	// end inline asm
	// begin inline asm
	mma.sync.aligned.m16n8k16.row.col.f16.f16.f16.f16 { %r6160, %r6159 },  { %r6033, %r6034, %r6035, %r6036 },  { %r5192, %r5193 },  { %r4856, %r4857 };
	// end inline asm
	// begin inline asm
	mma.sync.aligned.m16n8k16.row.col.f16.f16.f16.f16 { %r4876, %r4877 },  { %r6029, %r6030, %r6031, %r6032 },  { %r5202, %r5203 },  { %r1418, %r1419 };
	// end inline asm
	// begin inline asm
	mma.sync.aligned.m16n8k16.row.col.f16.f16.f16.f16 { %r6158, %r6157 },  { %r6033, %r6034, %r6035, %r6036 },  { %r5212, %r5213 },  { %r4876, %r4877 };
	// end inline asm
	// begin inline asm
	mma.sync.aligned.m16n8k16.row.col.f16.f16.f16.f16 { %r4896, %r4897 },  { %r6029, %r6030, %r6031, %r6032 },  { %r5222, %r5223 },  { %r1478, %r1479 };
	// end inline asm
	// begin inline asm
	mma.sync.aligned.m16n8k16.row.col.f16.f16.f16.f16 { %r6156, %r6155 },  { %r6033, %r6034, %r6035, %r6036 },  { %r5232, %r5233 },  { %r4896, %r4897 };
	// end inline asm
	// begin inline asm
	mma.sync.aligned.m16n8k16.row.col.f16.f16.f16.f16 { %r4916, %r4917 },  { %r6029, %r6030, %r6031, %r6032 },  { %r5242, %r5243 },  { %r1538, %r1539 };
	// end inline asm
	// begin inline asm
	mma.sync.aligned.m16n8k16.row.col.f16.f16.f16.f16 { %r6154, %r6153 },  { %r6033, %r6034, %r6035, %r6036 },  { %r5252, %r5253 },  { %r4916, %r4917 };
	// end inline asm
	// begin inline asm
	mma.sync.aligned.m16n8k16.row.col.f16.f16.f16.f16 { %r4936, %r4937 },  { %r6029, %r6030, %r6031, %r6032 },  { %r5262, %r5263 },  { %r1598, %r1599 };
	// end inline asm
	// begin inline asm
	mma.sync.aligned.m16n8k16.row.col.f16.f16.f16.f16 { %r6152, %r6151 },  { %r6033, %r6034, %r6035, %r6036 },  { %r5272, %r5273 },  { %r4936, %r4937 };
	// end inline asm
	// begin inline asm
	mma.sync.aligned.m16n8k16.row.col.f16.f16.f16.f16 { %r4956, %r4957 },  { %r6029, %r6030, %r6031, %r6032 },  { %r5282, %r5283 },  { %r1658, %r1659 };
	// end inline asm
	// begin inline asm
	mma.sync.aligned.m16n8k16.row.col.f16.f16.f16.f16 { %r6150, %r6149 },  { %r6033, %r6034, %r6035, %r6036 },  { %r5292, %r5293 },  { %r4956, %r4957 };
	// end inline asm
	// begin inline asm
	mma.sync.aligned.m16n8k16.row.col.f16.f16.f16.f16 { %r4976, %r4977 },  { %r6029, %r6030, %r6031, %r6032 },  { %r5302, %r5303 },  { %r1718, %r1719 };
	// end inline asm
	// begin inline asm
	mma.sync.aligned.m16n8k16.row.col.f16.f16.f16.f16 { %r6148, %r6147 },  { %r6033, %r6034, %r6035, %r6036 },  { %r5312, %r5313 },  { %r4976, %r4977 };
	// end inline asm
	// begin inline asm
	mma.sync.aligned.m16n8k16.row.col.f16.f16.f16.f16 { %r4996, %r4997 },  { %r6029, %r6030, %r6031, %r6032 },  { %r5322, %r5323 },  { %r1778, %r1779 };
	// end inline asm
	// begin inline asm
	mma.sync.aligned.m16n8k16.row.col.f16.f16.f16.f16 { %r6146, %r6145 },  { %r6033, %r6034, %r6035, %r6036 },  { %r5332, %r5333 },  { %r4996, %r4997 };
	// end inline asm
	// begin inline asm
	mma.sync.aligned.m16n8k16.row.col.f16.f16.f16.f16 { %r5016, %r5017 },  { %r6041, %r6042, %r6043, %r6044 },  { %r5182, %r5183 },  { %r1838, %r1839 };
	// end inline asm
	// begin inline asm
	mma.sync.aligned.m16n8k16.row.col.f16.f16.f16.f16 { %r6128, %r6127 },  { %r6045, %r6046, %r6047, %r6048 },  { %r5192, %r5193 },  { %r5016, %r5017 };
	// end inline asm
	// begin inline asm
	mma.sync.aligned.m16n8k16.row.col.f16.f16.f16.f16 { %r5036, %r5037 },  { %r6041, %r6042, %r6043, %r6044 },  { %r5202, %r5203 },  { %r1898, %r1899 };
	// end inline asm
	// begin inline asm
	mma.sync.aligned.m16n8k16.row.col.f16.f16.f16.f16 { %r6126, %r6125 },  { %r6045, %r6046, %r6047, %r6048 },  { %r5212, %r5213 },  { %r5036, %r5037 };
	// end inline asm
	// begin inline asm
	mma.sync.aligned.m16n8k16.row.col.f16.f16.f16.f16 { %r5056, %r5057 },  { %r6041, %r6042, %r6043, %r6044 },  { %r5222, %r5223 },  { %r1958, %r1959 };
	// end inline asm
	// begin inline asm
	mma.sync.aligned.m16n8k16.row.col.f16.f16.f16.f16 { %r6124, %r6123 },  { %r6045, %r6046, %r6047, %r6048 },  { %r5232, %r5233 },  { %r5056, %r5057 };
	// end inline asm
	// begin inline asm
	mma.sync.aligned.m16n8k16.row.col.f16.f16.f16.f16 { %r5076, %r5077 },  { %r6041, %r6042, %r6043, %r6044 },  { %r5242, %r5243 },  { %r2018, %r2019 };
	// end inline asm
	// begin inline asm
	mma.sync.aligned.m16n8k16.row.col.f16.f16.f16.f16 { %r6122, %r6121 },  { %r6045, %r6046, %r6047, %r6048 },  { %r5252, %r5253 },  { %r5076, %r5077 };
	// end inline asm
	// begin inline asm
	mma.sync.aligned.m16n8k16.row.col.f16.f16.f16.f16 { %r5096, %r5097 },  { %r6041, %r6042, %r6043, %r6044 },  { %r5262, %r5263 },  { %r2078, %r2079 };
	// end inline asm
	// begin inline asm
	mma.sync.aligned.m16n8k16.row.col.f16.f16.f16.f16 { %r6120, %r6119 },  { %r6045, %r6046, %r6047, %r6048 },  { %r5272, %r5273 },  { %r5096, %r5097 };
	// end inline asm
	// begin inline asm
	mma.sync.aligned.m16n8k16.row.col.f16.f16.f16.f16 { %r5116, %r5117 },  { %r6041, %r6042, %r6043, %r6044 },  { %r5282, %r5283 },  { %r2138, %r2139 };
	// end inline asm
	// begin inline asm
	mma.sync.aligned.m16n8k16.row.col.f16.f16.f16.f16 { %r6118, %r6117 },  { %r6045, %r6046, %r6047, %r6048 },  { %r5292, %r5293 },  { %r5116, %r5117 };
	// end inline asm
	// begin inline asm
	mma.sync.aligned.m16n8k16.row.col.f16.f16.f16.f16 { %r5136, %r5137 },  { %r6041, %r6042, %r6043, %r6044 },  { %r5302, %r5303 },  { %r2198, %r2199 };
	// end inline asm
	// begin inline asm
	mma.sync.aligned.m16n8k16.row.col.f16.f16.f16.f16 { %r6116, %r6115 },  { %r6045, %r6046, %r6047, %r6048 },  { %r5312, %r5313 },  { %r5136, %r5137 };
	// end inline asm
	// begin inline asm
	mma.sync.aligned.m16n8k16.row.col.f16.f16.f16.f16 { %r5156, %r5157 },  { %r6041, %r6042, %r6043, %r6044 },  { %r5322, %r5323 },  { %r2258, %r2259 };
	// end inline asm
	// begin inline asm
	mma.sync.aligned.m16n8k16.row.col.f16.f16.f16.f16 { %r6114, %r6113 },  { %r6045, %r6046, %r6047, %r6048 },  { %r5332, %r5333 },  { %r5156, %r5157 };
	// end inline asm
	// begin inline asm
	mma.sync.aligned.m16n8k16.row.col.f16.f16.f16.f16 { %r5176, %r5177 },  { %r6053, %r6054, %r6055, %r6056 },  { %r5182, %r5183 },  { %r2318, %r2319 };
	// end inline asm
	// begin inline asm
	mma.sync.aligned.m16n8k16.row.col.f16.f16.f16.f16 { %r6096, %r6095 },  { %r6057, %r6058, %r6059, %r6060 },  { %r5192, %r5193 },  { %r5176, %r5177 };
	// end inline asm
	// begin inline asm
	mma.sync.aligned.m16n8k16.row.col.f16.f16.f16.f16 { %r5196, %r5197 },  { %r6053, %r6054, %r6055, %r6056 },  { %r5202, %r5203 },  { %r2378, %r2379 };
	// end inline asm
	// begin inline asm
	mma.sync.aligned.m16n8k16.row.col.f16.f16.f16.f16 { %r6094, %r6093 },  { %r6057, %r6058, %r6059, %r6060 },  { %r5212, %r5213 },  { %r5196, %r5197 };
	// end inline asm
	// begin inline asm
	mma.sync.aligned.m16n8k16.row.col.f16.f16.f16.f16 { %r5216, %r5217 },  { %r6053, %r6054, %r6055, %r6056 },  { %r5222, %r5223 },  { %r2438, %r2439 };
	// end inline asm
	// begin inline asm
	mma.sync.aligned.m16n8k16.row.col.f16.f16.f16.f16 { %r6092, %r6091 },  { %r6057, %r6058, %r6059, %r6060 },  { %r5232, %r5233 },  { %r5216, %r5217 };
	// end inline asm
	// begin inline asm
	mma.sync.aligned.m16n8k16.row.col.f16.f16.f16.f16 { %r5236, %r5237 },  { %r6053, %r6054, %r6055, %r6056 },  { %r5242, %r5243 },  { %r2498, %r2499 };
	// end inline asm
	// begin inline asm
	mma.sync.aligned.m16n8k16.row.col.f16.f16.f16.f16 { %r6090, %r6089 },  { %r6057, %r6058, %r6059, %r6060 },  { %r5252, %r5253 },  { %r5236, %r5237 };
	// end inline asm
	// begin inline asm
	mma.sync.aligned.m16n8k16.row.col.f16.f16.f16.f16 { %r5256, %r5257 },  { %r6053, %r6054, %r6055, %r6056 },  { %r5262, %r5263 },  { %r2558, %r2559 };
	// end inline asm
	// begin inline asm
	mma.sync.aligned.m16n8k16.row.col.f16.f16.f16.f16 { %r6088, %r6087 },  { %r6057, %r6058, %r6059, %r6060 },  { %r5272, %r5273 },  { %r5256, %r5257 };
	// end inline asm
	// begin inline asm
	mma.sync.aligned.m16n8k16.row.col.f16.f16.f16.f16 { %r5276, %r5277 },  { %r6053, %r6054, %r6055, %r6056 },  { %r5282, %r5283 },  { %r2618, %r2619 };
	// end inline asm
	// begin inline asm
	mma.sync.aligned.m16n8k16.row.col.f16.f16.f16.f16 { %r6086, %r6085 },  { %r6057, %r6058, %r6059, %r6060 },  { %r5292, %r5293 },  { %r5276, %r5277 };
	// end inline asm
	// begin inline asm
	mma.sync.aligned.m16n8k16.row.col.f16.f16.f16.f16 { %r5296, %r5297 },  { %r6053, %r6054, %r6055, %r6056 },  { %r5302, %r5303 },  { %r2678, %r2679 };
	// end inline asm
	// begin inline asm
	mma.sync.aligned.m16n8k16.row.col.f16.f16.f16.f16 { %r6084, %r6083 },  { %r6057, %r6058, %r6059, %r6060 },  { %r5312, %r5313 },  { %r5296, %r5297 };
	// end inline asm
	// begin inline asm
	mma.sync.aligned.m16n8k16.row.col.f16.f16.f16.f16 { %r5316, %r5317 },  { %r6053, %r6054, %r6055, %r6056 },  { %r5322, %r5323 },  { %r2738, %r2739 };
	// end inline asm
	// begin inline asm
	mma.sync.aligned.m16n8k16.row.col.f16.f16.f16.f16 { %r6082, %r6081 },  { %r6057, %r6058, %r6059, %r6060 },  { %r5332, %r5333 },  { %r5316, %r5317 };
	// end inline asm
	@%p5 bra 	$L__BB0_10;
	mov.u32 	%r5342, %tid.x;
	shl.b32 	%r5343, %r5342, 3;
	and.b32  	%r5344, %r5343, 248;
	mov.u32 	%r5345, shmem_b;
	add.s32 	%r5346, %r5345, %r5344;
	st.shared.v2.u32 	[%r5346], {%r6064, %r6063};
	st.shared.v2.u32 	[%r5346+256], {%r6062, %r6061};
	st.shared.v2.u32 	[%r5346+512], {%r6052, %r6051};
	st.shared.v2.u32 	[%r5346+768], {%r6050, %r6049};
	st.shared.v2.u32 	[%r5346+1024], {%r6040, %r6039};
	st.shared.v2.u32 	[%r5346+1280], {%r6038, %r6037};
	st.shared.v2.u32 	[%r5346+1536], {%r6028, %r6027};
	st.shared.v2.u32 	[%r5346+1792], {%r6026, %r6025};
	st.shared.v2.u32 	[%r5346+2048], {%r6016, %r6015};
	st.shared.v2.u32 	[%r5346+2304], {%r6014, %r6013};
	st.shared.v2.u32 	[%r5346+2560], {%r6004, %r6003};
	st.shared.v2.u32 	[%r5346+2816], {%r6002, %r6001};
	st.shared.v2.u32 	[%r5346+3072], {%r6005, %r6006};
	st.shared.v2.u32 	[%r5346+3328], {%r6007, %r6008};
	st.shared.v2.u32 	[%r5346+3584], {%r6009, %r6010};
	st.shared.v2.u32 	[%r5346+3840], {%r6011, %r6012};
$L__BB0_10:
	bar.sync 	0;
	mov.u32 	%r5987, %tid.x;
	shl.b32 	%r5988, %r5987, 3;
	and.b32  	%r5989, %r5988, 248;
	mov.u32 	%r5990, shmem_b;
	add.s32 	%r5991, %r5990, %r5989;
	ld.shared.v2.u32 	{%r5833, %r5834}, [%r5991];
	ld.shared.v2.u32 	{%r5843, %r5844}, [%r5991+256];
	ld.shared.v2.u32 	{%r5853, %r5854}, [%r5991+512];
	ld.shared.v2.u32 	{%r5863, %r5864}, [%r5991+768];
	ld.shared.v2.u32 	{%r5873, %r5874}, [%r5991+1024];
	ld.shared.v2.u32 	{%r5883, %r5884}, [%r5991+1280];
	ld.shared.v2.u32 	{%r5893, %r5894}, [%r5991+1536];
	ld.shared.v2.u32 	{%r5903, %r5904}, [%r5991+1792];
	ld.shared.v2.u32 	{%r5913, %r5914}, [%r5991+2048];
	ld.shared.v2.u32 	{%r5923, %r5924}, [%r5991+2304];
	ld.shared.v2.u32 	{%r5933, %r5934}, [%r5991+2560];
	ld.shared.v2.u32 	{%r5943, %r5944}, [%r5991+2816];
	ld.shared.v2.u32 	{%r5953, %r5954}, [%r5991+3072];
	ld.shared.v2.u32 	{%r5963, %r5964}, [%r5991+3328];
	ld.shared.v2.u32 	{%r5973, %r5974}, [%r5991+3584];
	ld.shared.v2.u32 	{%r5983, %r5984}, [%r5991+3840];
	bar.sync 	0;
	// begin inline asm
	mma.sync.aligned.m16n8k16.row.col.f16.f16.f16.f16 { %r5347, %r5348 },  { %r6017, %r6018, %r6019, %r6020 },  { %r5833, %r5834 },  { %r2809, %r2810 };
	// end inline asm
	// begin inline asm
	mma.sync.aligned.m16n8k16.row.col.f16.f16.f16.f16 { %r6176, %r6175 },  { %r6021, %r6022, %r6023, %r6024 },  { %r5843, %r5844 },  { %r5347, %r5348 };
	// end inline asm
	// begin inline asm
	mma.sync.aligned.m16n8k16.row.col.f16.f16.f16.f16 { %r5367, %r5368 },  { %r6017, %r6018, %r6019, %r6020 },  { %r5853, %r5854 },  { %r2869, %r2870 };
	// end inline asm
	// begin inline asm
	mma.sync.aligned.m16n8k16.row.col.f16.f16.f16.f16 { %r6174, %r6173 },  { %r6021, %r6022, %r6023, %r6024 },  { %r5863, %r5864 },  { %r5367, %r5368 };
	// end inline asm
	// begin inline asm
	mma.sync.aligned.m16n8k16.row.col.f16.f16.f16.f16 { %r5387, %r5388 },  { %r6017, %r6018, %r6019, %r6020 },  { %r5873, %r5874 },  { %r2929, %r2930 };
	// end inline asm
	// begin inline asm
	mma.sync.aligned.m16n8k16.row.col.f16.f16.f16.f16 { %r6172, %r6171 },  { %r6021, %r6022, %r6023, %r6024 },  { %r5883, %r5884 },  { %r5387, %r5388 };
	// end inline asm
	// begin inline asm
	mma.sync.aligned.m16n8k16.row.col.f16.f16.f16.f16 { %r5407, %r5408 },  { %r6017, %r6018, %r6019, %r6020 },  { %r5893, %r5894 },  { %r2989, %r2990 };
	// end inline asm
	// begin inline asm
	mma.sync.aligned.m16n8k16.row.col.f16.f16.f16.f16 { %r6170, %r6169 },  { %r6021, %r6022, %r6023, %r6024 },  { %r5903, %r5904 },  { %r5407, %r5408 };
	// end inline asm
	// begin inline asm
	mma.sync.aligned.m16n8k16.row.col.f16.f16.f16.f16 { %r5427, %r5428 },  { %r6017, %r6018, %r6019, %r6020 },  { %r5913, %r5914 },  { %r3049, %r3050 };
	// end inline asm
	// begin inline asm
	mma.sync.aligned.m16n8k16.row.col.f16.f16.f16.f16 { %r6168, %r6167 },  { %r6021, %r6022, %r6023, %r6024 },  { %r5923, %r5924 },  { %r5427, %r5428 };
	// end inline asm
	// begin inline asm
	mma.sync.aligned.m16n8k16.row.col.f16.f16.f16.f16 { %r5447, %r5448 },  { %r6017, %r6018, %r6019, %r6020 },  { %r5933, %r5934 },  { %r3109, %r3110 };
	// end inline asm
	// begin inline asm
	mma.sync.aligned.m16n8k16.row.col.f16.f16.f16.f16 { %r6166, %r6165 },  { %r6021, %r6022, %r6023, %r6024 },  { %r5943, %r5944 },  { %r5447, %r5448 };
	// end inline asm
	// begin inline asm
	mma.sync.aligned.m16n8k16.row.col.f16.f16.f16.f16 { %r5467, %r5468 },  { %r6017, %r6018, %r6019, %r6020 },  { %r5953, %r5954 },  { %r3169, %r3170 };
	// end inline asm
	// begin inline asm
	mma.sync.aligned.m16n8k16.row.col.f16.f16.f16.f16 { %r6164, %r6163 },  { %r6021, %r6022, %r6023, %r6024 },  { %r5963, %r5964 },  { %r5467, %r5468 };
	// end inline asm
	// begin inline asm
	mma.sync.aligned.m16n8k16.row.col.f16.f16.f16.f16 { %r5487, %r5488 },  { %r6017, %r6018, %r6019, %r6020 },  { %r5973, %r5974 },  { %r3229, %r3230 };
	// end inline asm
	// begin inline asm
	mma.sync.aligned.m16n8k16.row.col.f16.f16.f16.f16 { %r6162, %r6161 },  { %r6021, %r6022, %r6023, %r6024 },  { %r5983, %r5984 },  { %r5487, %r5488 };
	// end inline asm
	// begin inline asm
	mma.sync.aligned.m16n8k16.row.col.f16.f16.f16.f16 { %r5507, %r5508 },  { %r6029, %r6030, %r6031, %r6032 },  { %r5833, %r5834 },  { %r3289, %r3290 };
	// end inline asm
	// begin inline asm
	mma.sync.aligned.m16n8k16.row.col.f16.f16.f16.f16 { %r6144, %r6143 },  { %r6033, %r6034, %r6035, %r6036 },  { %r5843, %r5844 },  { %r5507, %r5508 };
	// end inline asm
	// begin inline asm
	mma.sync.aligned.m16n8k16.row.col.f16.f16.f16.f16 { %r5527, %r5528 },  { %r6029, %r6030, %r6031, %r6032 },  { %r5853, %r5854 },  { %r3349, %r3350 };
	// end inline asm
	// begin inline asm
	mma.sync.aligned.m16n8k16.row.col.f16.f16.f16.f16 { %r6142, %r6141 },  { %r6033, %r6034, %r6035, %r6036 },  { %r5863, %r5864 },  { %r5527, %r5528 };
	// end inline asm
	// begin inline asm
	mma.sync.aligned.m16n8k16.row.col.f16.f16.f16.f16 { %r5547, %r5548 },  { %r6029, %r6030, %r6031, %r6032 },  { %r5873, %r5874 },  { %r3409, %r3410 };
	// end inline asm
	// begin inline asm
	mma.sync.aligned.m16n8k16.row.col.f16.f16.f16.f16 { %r6140, %r6139 },  { %r6033, %r6034, %r6035, %r6036 },  { %r5883, %r5884 },  { %r5547, %r5548 };
	// end inline asm
	// begin inline asm
	mma.sync.aligned.m16n8k16.row.col.f16.f16.f16.f16 { %r5567, %r5568 },  { %r6029, %r6030, %r6031, %r6032 },  { %r5893, %r5894 },  { %r3469, %r3470 };
	// end inline asm
	// begin inline asm
	mma.sync.aligned.m16n8k16.row.col.f16.f16.f16.f16 { %r6138, %r6137 },  { %r6033, %r6034, %r6035, %r6036 },  { %r5903, %r5904 },  { %r5567, %r5568 };
	// end inline asm
	// begin inline asm
	mma.sync.aligned.m16n8k16.row.col.f16.f16.f16.f16 { %r5587, %r5588 },  { %r6029, %r6030, %r6031, %r6032 },  { %r5913, %r5914 },  { %r3529, %r3530 };
	// end inline asm
	// begin inline asm
	mma.sync.aligned.m16n8k16.row.col.f16.f16.f16.f16 { %r6136, %r6135 },  { %r6033, %r6034, %r6035, %r6036 },  { %r5923, %r5924 },  { %r5587, %r5588 };
	// end inline asm
	// begin inline asm
	mma.sync.aligned.m16n8k16.row.col.f16.f16.f16.f16 { %r5607, %r5608 },  { %r6029, %r6030, %r6031, %r6032 },  { %r5933, %r5934 },  { %r3589, %r3590 };
	// end inline asm
	// begin inline asm
	mma.sync.aligned.m16n8k16.row.col.f16.f16.f16.f16 { %r6134, %r6133 },  { %r6033, %r6034, %r6035, %r6036 },  { %r5943, %r5944 },  { %r5607, %r5608 };
	// end inline asm
	// begin inline asm
	mma.sync.aligned.m16n8k16.row.col.f16.f16.f16.f16 { %r5627, %r5628 },  { %r6029, %r6030, %r6031, %r6032 },  { %r5953, %r5954 },  { %r3649, %r3650 };
	// end inline asm
	// begin inline asm
	mma.sync.aligned.m16n8k16.row.col.f16.f16.f16.f16 { %r6132, %r6131 },  { %r6033, %r6034, %r6035, %r6036 },  { %r5963, %r5964 },  { %r5627, %r5628 };
	// end inline asm
	// begin inline asm
	mma.sync.aligned.m16n8k16.row.col.f16.f16.f16.f16 { %r5647, %r5648 },  { %r6029, %r6030, %r6031, %r6032 },  { %r5973, %r5974 },  { %r3709, %r3710 };
	// end inline asm
	// begin inline asm
	mma.sync.aligned.m16n8k16.row.col.f16.f16.f16.f16 { %r6130, %r6129 },  { %r6033, %r6034, %r6035, %r6036 },  { %r5983, %r5984 },  { %r5647, %r5648 };
	// end inline asm
	// begin inline asm
	mma.sync.aligned.m16n8k16.row.col.f16.f16.f16.f16 { %r5667, %r5668 },  { %r6041, %r6042, %r6043, %r6044 },  { %r5833, %r5834 },  { %r3769, %r3770 };
	// end inline asm
	// begin inline asm
	mma.sync.aligned.m16n8k16.row.col.f16.f16.f16.f16 { %r6112, %r6111 },  { %r6045, %r6046, %r6047, %r6048 },  { %r5843, %r5844 },  { %r5667, %r5668 };
	// end inline asm
	// begin inline asm
	mma.sync.aligned.m16n8k16.row.col.f16.f16.f16.f16 { %r5687, %r5688 },  { %r6041, %r6042, %r6043, %r6044 },  { %r5853, %r5854 },  { %r3829, %r3830 };
	// end inline asm
	// begin inline asm
	mma.sync.aligned.m16n8k16.row.col.f16.f16.f16.f16 { %r6110, %r6109 },  { %r6045, %r6046, %r6047, %r6048 },  { %r5863, %r5864 },  { %r5687, %r5688 };
	// end inline asm
	// begin inline asm
	mma.sync.aligned.m16n8k16.row.col.f16.f16.f16.f16 { %r5707, %r5708 },  { %r6041, %r6042, %r6043, %r6044 },  { %r5873, %r5874 },  { %r3889, %r3890 };
	// end inline asm
	// begin inline asm
	mma.sync.aligned.m16n8k16.row.col.f16.f16.f16.f16 { %r6108, %r6107 },  { %r6045, %r6046, %r6047, %r6048 },  { %r5883, %r5884 },  { %r5707, %r5708 };
	// end inline asm
	// begin inline asm
	mma.sync.aligned.m16n8k16.row.col.f16.f16.f16.f16 { %r5727, %r5728 },  { %r6041, %r6042, %r6043, %r6044 },  { %r5893, %r5894 },  { %r3949, %r3950 };
	// end inline asm
	// begin inline asm
	mma.sync.aligned.m16n8k16.row.col.f16.f16.f16.f16 { %r6106, %r6105 },  { %r6045, %r6046, %r6047, %r6048 },  { %r5903, %r5904 },  { %r5727, %r5728 };
	// end inline asm
	// begin inline asm
	mma.sync.aligned.m16n8k16.row.col.f16.f16.f16.f16 { %r5747, %r5748 },  { %r6041, %r6042, %r6043, %r6044 },  { %r5913, %r5914 },  { %r4009, %r4010 };
	// end inline asm
	// begin inline asm
	mma.sync.aligned.m16n8k16.row.col.f16.f16.f16.f16 { %r6104, %r6103 },  { %r6045, %r6046, %r6047, %r6048 },  { %r5923, %r5924 },  { %r5747, %r5748 };
	// end inline asm
	// begin inline asm
	mma.sync.aligned.m16n8k16.row.col.f16.f16.f16.f16 { %r5767, %r5768 },  { %r6041, %r6042, %r6043, %r6044 },  { %r5933, %r5934 },  { %r4069, %r4070 };
	// end inline asm
	// begin inline asm
	mma.sync.aligned.m16n8k16.row.col.f16.f16.f16.f16 { %r6102, %r6101 },  { %r6045, %r6046, %r6047, %r6048 },  { %r5943, %r5944 },  { %r5767, %r5768 };
	// end inline asm
	// begin inline asm
	mma.sync.aligned.m16n8k16.row.col.f16.f16.f16.f16 { %r5787, %r5788 },  { %r6041, %r6042, %r6043, %r6044 },  { %r5953, %r5954 },  { %r4129, %r4130 };
	// end inline asm
	// begin inline asm
	mma.sync.aligned.m16n8k16.row.col.f16.f16.f16.f16 { %r6100, %r6099 },  { %r6045, %r6046, %r6047, %r6048 },  { %r5963, %r5964 },  { %r5787, %r5788 };
	// end inline asm
	// begin inline asm
	mma.sync.aligned.m16n8k16.row.col.f16.f16.f16.f16 { %r5807, %r5808 },  { %r6041, %r6042, %r6043, %r6044 },  { %r5973, %r5974 },  { %r4189, %r4190 };
	// end inline asm
	// begin inline asm
	mma.sync.aligned.m16n8k16.row.col.f16.f16.f16.f16 { %r6098, %r6097 },  { %r6045, %r6046, %r6047, %r6048 },  { %r5983, %r5984 },  { %r5807, %r5808 };
	// end inline asm
	// begin inline asm
	mma.sync.aligned.m16n8k16.row.col.f16.f16.f16.f16 { %r5827, %r5828 },  { %r6053, %r6054, %r6055, %r6056 },  { %r5833, %r5834 },  { %r4249, %r4250 };
	// end inline asm
	// begin inline asm
	mma.sync.aligned.m16n8k16.row.col.f16.f16.f16.f16 { %r6080, %r6079 },  { %r6057, %r6058, %r6059, %r6060 },  { %r5843, %r5844 },  { %r5827, %r5828 };
	// end inline asm
	// begin inline asm
	mma.sync.aligned.m16n8k16.row.col.f16.f16.f16.f16 { %r5847, %r5848 },  { %r6053, %r6054, %r6055, %r6056 },  { %r5853, %r5854 },  { %r4309, %r4310 };
	// end inline asm
	// begin inline asm
	mma.sync.aligned.m16n8k16.row.col.f16.f16.f16.f16 { %r6078, %r6077 },  { %r6057, %r6058, %r6059, %r6060 },  { %r5863, %r5864 },  { %r5847, %r5848 };
	// end inline asm
	// begin inline asm
	mma.sync.aligned.m16n8k16.row.col.f16.f16.f16.f16 { %r5867, %r5868 },  { %r6053, %r6054, %r6055, %r6056 },  { %r5873, %r5874 },  { %r4369, %r4370 };
	// end inline asm
	// begin inline asm
	mma.sync.aligned.m16n8k16.row.col.f16.f16.f16.f16 { %r6076, %r6075 },  { %r6057, %r6058, %r6059, %r6060 },  { %r5883, %r5884 },  { %r5867, %r5868 };
	// end inline asm
	// begin inline asm
	mma.sync.aligned.m16n8k16.row.col.f16.f16.f16.f16 { %r5887, %r5888 },  { %r6053, %r6054, %r6055, %r6056 },  { %r5893, %r5894 },  { %r4429, %r4430 };
	// end inline asm
	// begin inline asm
	mma.sync.aligned.m16n8k16.row.col.f16.f16.f16.f16 { %r6074, %r6073 },  { %r6057, %r6058, %r6059, %r6060 },  { %r5903, %r5904 },  { %r5887, %r5888 };
	// end inline asm
	// begin inline asm
	mma.sync.aligned.m16n8k16.row.col.f16.f16.f16.f16 { %r5907, %r5908 },  { %r6053, %r6054, %r6055, %r6056 },  { %r5913, %r5914 },  { %r4489, %r4490 };
	// end inline asm
	// begin inline asm
	mma.sync.aligned.m16n8k16.row.col.f16.f16.f16.f16 { %r6072, %r6071 },  { %r6057, %r6058, %r6059, %r6060 },  { %r5923, %r5924 },  { %r5907, %r5908 };
	// end inline asm
	// begin inline asm
	mma.sync.aligned.m16n8k16.row.col.f16.f16.f16.f16 { %r5927, %r5928 },  { %r6053, %r6054, %r6055, %r6056 },  { %r5933, %r5934 },  { %r4549, %r4550 };
	// end inline asm
	// begin inline asm
	mma.sync.aligned.m16n8k16.row.col.f16.f16.f16.f16 { %r6070, %r6069 },  { %r6057, %r6058, %r6059, %r6060 },  { %r5943, %r5944 },  { %r5927, %r5928 };
	// end inline asm
	// begin inline asm
	mma.sync.aligned.m16n8k16.row.col.f16.f16.f16.f16 { %r5947, %r5948 },  { %r6053, %r6054, %r6055, %r6056 },  { %r5953, %r5954 },  { %r4609, %r4610 };
	// end inline asm
	// begin inline asm
	mma.sync.aligned.m16n8k16.row.col.f16.f16.f16.f16 { %r6068, %r6067 },  { %r6057, %r6058, %r6059, %r6060 },  { %r5963, %r5964 },  { %r5947, %r5948 };
	// end inline asm
	// begin inline asm
	mma.sync.aligned.m16n8k16.row.col.f16.f16.f16.f16 { %r5967, %r5968 },  { %r6053, %r6054, %r6055, %r6056 },  { %r5973, %r5974 },  { %r4669, %r4670 };
	// end inline asm
	// begin inline asm
	mma.sync.aligned.m16n8k16.row.col.f16.f16.f16.f16 { %r6066, %r6065 },  { %r6057, %r6058, %r6059, %r6060 },  { %r5983, %r5984 },  { %r5967, %r5968 };
	// end inline asm
	add.s32 	%r6193, %r6193, 1;
	setp.ne.s32 	%p6, %r6193, 1000;
	@%p6 bra 	$L__BB0_2;
	ld.param.u64 	%rd12, [_Z22block_gemm_1d_half_mmaPK6__halfS1_PS_S_S__param_2];
	shl.b32 	%r5993, %r5987, 5;
	and.b32  	%r5994, %r5993, 896;
	shl.b32 	%r5995, %r5987, 8;
	and.b32  	%r5996, %r5995, 253952;
	or.b32  	%r5997, %r5994, %r5996;
	shl.b32 	%r5998, %r5987, 1;
	and.b32  	%r5999, %r5998, 6;
	or.b32  	%r6000, %r5997, %r5999;
	cvta.to.global.u64 	%rd9, %rd12;
	mul.wide.u32 	%rd10, %r6000, 2;
	add.s64 	%rd11, %rd9, %rd10;
	st.global.u32 	[%rd11], %r6192;
	st.global.u32 	[%rd11+2048], %r6191;
	st.global.u32 	[%rd11+16], %r6190;
	st.global.u32 	[%rd11+2064], %r6189;
	st.global.u32 	[%rd11+32], %r6188;
	st.global.u32 	[%rd11+2080], %r6187;
	st.global.u32 	[%rd11+48], %r6186;
	st.global.u32 	[%rd11+2096], %r6185;
	st.global.u32 	[%rd11+64], %r6184;
	st.global.u32 	[%rd11+2112], %r6183;
	st.global.u32 	[%rd11+80], %r6182;
	st.global.u32 	[%rd11+2128], %r6181;
	st.global.u32 	[%rd11+96], %r6180;
	st.global.u32 	[%rd11+2144], %r6179;
	st.global.u32 	[%rd11+112], %r6178;
	st.global.u32 	[%rd11+2160], %r6177;
	st.global.u32 	[%rd11+128], %r6176;
	st.global.u32 	[%rd11+2176], %r6175;
	st.global.u32 	[%rd11+144], %r6174;
	st.global.u32 	[%rd11+2192], %r6173;
	st.global.u32 	[%rd11+160], %r6172;
	st.global.u32 	[%rd11+2208], %r6171;
	st.global.u32 	[%rd11+176], %r6170;
	st.global.u32 	[%rd11+2224], %r6169;
	st.global.u32 	[%rd11+192], %r6168;
	st.global.u32 	[%rd11+2240], %r6167;
	st.global.u32 	[%rd11+208], %r6166;
	st.global.u32 	[%rd11+2256], %r6165;
	st.global.u32 	[%rd11+224], %r6164;
	st.global.u32 	[%rd11+2272], %r6163;
	st.global.u32 	[%rd11+240], %r6162;
	st.global.u32 	[%rd11+2288], %r6161;
	st.global.u32 	[%rd11+4096], %r6160;
	st.global.u32 	[%rd11+6144], %r6159;
	st.global.u32 	[%rd11+4112], %r6158;
	st.global.u32 	[%rd11+6160], %r6157;
	st.global.u32 	[%rd11+4128], %r6156;
	st.global.u32 	[%rd11+6176], %r6155;
	st.global.u32 	[%rd11+4144], %r6154;
	st.global.u32 	[%rd11+6192], %r6153;
	st.global.u32 	[%rd11+4160], %r6152;
	st.global.u32 	[%rd11+6208], %r6151;
	st.global.u32 	[%rd11+4176], %r6150;
	st.global.u32 	[%rd11+6224], %r6149;
	st.global.u32 	[%rd11+4192], %r6148;
	st.global.u32 	[%rd11+6240], %r6147;
	st.global.u32 	[%rd11+4208], %r6146;
	st.global.u32 	[%rd11+6256], %r6145;
	st.global.u32 	[%rd11+4224], %r6144;
	st.global.u32 	[%rd11+6272], %r6143;
	st.global.u32 	[%rd11+4240], %r6142;
	st.global.u32 	[%rd11+6288], %r6141;
	st.global.u32 	[%rd11+4256], %r6140;
	st.global.u32 	[%rd11+6304], %r6139;
	st.global.u32 	[%rd11+4272], %r6138;
	st.global.u32 	[%rd11+6320], %r6137;
	st.global.u32 	[%rd11+4288], %r6136;
	st.global.u32 	[%rd11+6336], %r6135;
	st.global.u32 	[%rd11+4304], %r6134;
	st.global.u32 	[%rd11+6352], %r6133;
	st.global.u32 	[%rd11+4320], %r6132;
	st.global.u32 	[%rd11+6368], %r6131;
	st.global.u32 	[%rd11+4336], %r6130;
	st.global.u32 	[%rd11+6384], %r6129;
	st.global.u32 	[%rd11+8192], %r6128;
	st.global.u32 	[%rd11+10240], %r6127;
	st.global.u32 	[%rd11+8208], %r6126;
	st.global.u32 	[%rd11+10256], %r6125;
	st.global.u32 	[%rd11+8224], %r6124;
	st.global.u32 	[%rd11+10272], %r6123;
	st.global.u32 	[%rd11+8240], %r6122;
	st.global.u32 	[%rd11+10288], %r6121;
	st.global.u32 	[%rd11+8256], %r6120;
	st.global.u32 	[%rd11+10304], %r6119;
	st.global.u32 	[%rd11+8272], %r6118;
	st.global.u32 	[%rd11+10320], %r6117;
	st.global.u32 	[%rd11+8288], %r6116;
	st.global.u32 	[%rd11+10336], %r6115;
	st.global.u32 	[%rd11+8304], %r6114;
	st.global.u32 	[%rd11+10352], %r6113;
	st.global.u32 	[%rd11+8320], %r6112;
	st.global.u32 	[%rd11+10368], %r6111;
	st.global.u32 	[%rd11+8336], %r6110;
	st.global.u32 	[%rd11+10384], %r6109;
	st.global.u32 	[%rd11+8352], %r6108;
	st.global.u32 	[%rd11+10400], %r6107;
	st.global.u32 	[%rd11+8368], %r6106;
	st.global.u32 	[%rd11+10416], %r6105;
	st.global.u32 	[%rd11+8384], %r6104;
	st.global.u32 	[%rd11+10432], %r6103;
	st.global.u32 	[%rd11+8400], %r6102;
	st.global.u32 	[%rd11+10448], %r6101;
	st.global.u32 	[%rd11+8416], %r6100;
	st.global.u32 	[%rd11+10464], %r6099;
	st.global.u32 	[%rd11+8432], %r6098;
	st.global.u32 	[%rd11+10480], %r6097;
	st.global.u32 	[%rd11+12288], %r6096;
	st.global.u32 	[%rd11+14336], %r6095;
	st.global.u32 	[%rd11+12304], %r6094;
	st.global.u32 	[%rd11+14352], %r6093;
	st.global.u32 	[%rd11+12320], %r6092;
	st.global.u32 	[%rd11+14368], %r6091;
	st.global.u32 	[%rd11+12336], %r6090;
	st.global.u32 	[%rd11+14384], %r6089;
	st.global.u32 	[%rd11+12352], %r6088;
	st.global.u32 	[%rd11+14400], %r6087;
	st.global.u32 	[%rd11+12368], %r6086;
	st.global.u32 	[%rd11+14416], %r6085;
	st.global.u32 	[%rd11+12384], %r6084;
	st.global.u32 	[%rd11+14432], %r6083;
	st.global.u32 	[%rd11+12400], %r6082;
	st.global.u32 	[%rd11+14448], %r6081;
	st.global.u32 	[%rd11+12416], %r6080;
	st.global.u32 	[%rd11+14464], %r6079;
	st.global.u32 	[%rd11+12432], %r6078;
	st.global.u32 	[%rd11+14480], %r6077;
	st.global.u32 	[%rd11+12448], %r6076;
	st.global.u32 	[%rd11+14496], %r6075;
	st.global.u32 	[%rd11+12464], %r6074;
	st.global.u32 	[%rd11+14512], %r6073;
	st.global.u32 	[%rd11+12480], %r6072;
	st.global.u32 	[%rd11+14528], %r6071;
	st.global.u32 	[%rd11+12496], %r6070;
	st.global.u32 	[%rd11+14544], %r6069;
	st.global.u32 	[%rd11+12512], %r6068;
	st.global.u32 	[%rd11+14560], %r6067;
	st.global.u32 	[%rd11+12528], %r6066;
	st.global.u32 	[%rd11+14576], %r6065;
$L__BB0_12:
	ret;

}


// ===== COMPILED SASS (sm_100) =====

	.target	sm_100

	.elftype	@"ET_EXEC"


//--------------------- .note.nv.tkinfo           --------------------------
	.section	.note.nv.tkinfo,"",@"SHT_NOTE"
	.sectionflags	@"SHF_NOTE_NV_TKINFO"
	.tkinfo
        /*0018*/ 	.word	0x00000002
        /*0030*/ 	.string	""
        /*0030*/ 	.string	"ptxas"
        /*0030*/ 	.string	"Cuda compilation tools, release 13.0, V13.0.88"
        /*0030*/ 	.string	"Build cuda_13.0.r13.0/compiler.36424714_0"
        /*0030*/ 	.string	"-arch sm_100 -m 64 "



//--------------------- .note.nv.cuinfo           --------------------------
	.section	.note.nv.cuinfo,"",@"SHT_NOTE"
	.sectionflags	@"SHF_NOTE_NV_CUINFO"
        /*0018*/ 	.short	0x0002
        /*001a*/ 	.short	0x0064
        /*001c*/ 	.short	0x0082
	.zero		2


//--------------------- .nv.info                  --------------------------
	.section	.nv.info,"",@"SHT_CUDA_INFO"
	.align	4


	//----- nvinfo : EIATTR_REGCOUNT
	.align		4
        /*0000*/ 	.byte	0x04, 0x2f
        /*0002*/ 	.short	(.L_1 - .L_0)
	.align		4
.L_0:
        /*0004*/ 	.word	index@(_Z22block_gemm_1d_half_mmaPK6__halfS1_PS_S_S_)
        /*0008*/ 	.word	0x000000ff


	//----- nvinfo : EIATTR_FRAME_SIZE
	.align		4
.L_1:
        /*000c*/ 	.byte	0x04, 0x11
        /*000e*/ 	.short	(.L_3 - .L_2)
	.align		4
.L_2:
        /*0010*/ 	.word	index@(_Z22block_gemm_1d_half_mmaPK6__halfS1_PS_S_S_)
        /*0014*/ 	.word	0x000001b0


	//----- nvinfo : EIATTR_MIN_STACK_SIZE
	.align		4
.L_3:
        /*0018*/ 	.byte	0x04, 0x12
        /*001a*/ 	.short	(.L_5 - .L_4)
	.align		4
.L_4:
        /*001c*/ 	.word	index@(_Z22block_gemm_1d_half_mmaPK6__halfS1_PS_S_S_)
        /*0020*/ 	.word	0x000001b0
.L_5:


//--------------------- .nv.compat                --------------------------
	.section	.nv.compat,"",@"SHT_CUDA_COMPAT_INFO"
	.align	4
        /*0000*/ 	.byte	0x02, 0x09, 0x00, 0x00, 0x02, 0x02, 0x01, 0x00, 0x02, 0x05, 0x05, 0x00, 0x03, 0x07, 0x01, 0x01
        /*0010*/ 	.byte	0x02, 0x03, 0x00, 0x00, 0x02, 0x06, 0x01, 0x00, 0x04, 0x0b, 0x08, 0x00, 0x09, 0x00, 0x00, 0x00
        /*0020*/ 	.byte	0x00, 0x00, 0x00, 0x00


//--------------------- .nv.info._Z22block_gemm_1d_half_mmaPK6__halfS1_PS_S_S_ --------------------------
	.section	.nv.info._Z22block_gemm_1d_half_mmaPK6__halfS1_PS_S_S_,"",@"SHT_CUDA_INFO"
	.sectionflags	@""
	.align	4


	//----- nvinfo : EIATTR_CUDA_API_VERSION
	.align		4
        /*0000*/ 	.byte	0x04, 0x37
        /*0002*/ 	.short	(.L_7 - .L_6)
.L_6:
        /*0004*/ 	.word	0x00000082


	//----- nvinfo : EIATTR_KPARAM_INFO
	.align		4
.L_7:
        /*0008*/ 	.byte	0x04, 0x17
        /*000a*/ 	.short	(.L_9 - .L_8)
.L_8:
        /*000c*/ 	.word	0x00000000
        /*0010*/ 	.short	0x0004
        /*0012*/ 	.short	0x001a
        /*0014*/ 	.byte	0x00, 0xf0, 0x09, 0x00


	//----- nvinfo : EIATTR_KPARAM_INFO
	.align		4
.L_9:
        /*0018*/ 	.byte	0x04, 0x17
        /*001a*/ 	.short	(.L_11 - .L_10)
.L_10:
        /*001c*/ 	.word	0x00000000
        /*0020*/ 	.short	0x0003
        /*0022*/ 	.short	0x0018
        /*0024*/ 	.byte	0x00, 0xf0, 0x09, 0x00


	//----- nvinfo : EIATTR_KPARAM_INFO
	.align		4
.L_11:
        /*0028*/ 	.byte	0x04, 0x17
        /*002a*/ 	.short	(.L_13 - .L_12)
.L_12:
        /*002c*/ 	.word	0x00000000
        /*0030*/ 	.short	0x0002
        /*0032*/ 	.short	0x0010
        /*0034*/ 	.byte	0x00, 0xf5, 0x21, 0x00


	//----- nvinfo : EIATTR_KPARAM_INFO
	.align		4
.L_13:
        /*0038*/ 	.byte	0x04, 0x17
        /*003a*/ 	.short	(.L_15 - .L_14)
.L_14:
        /*003c*/ 	.word	0x00000000
        /*0040*/ 	.short	0x0001
        /*0042*/ 	.short	0x0008
        /*0044*/ 	.byte	0x00, 0xf5, 0x21, 0x00


	//----- nvinfo : EIATTR_KPARAM_INFO
	.align		4
.L_15:
        /*0048*/ 	.byte	0x04, 0x17
        /*004a*/ 	.short	(.L_17 - .L_16)
.L_16:
        /*004c*/ 	.word	0x00000000
        /*0050*/ 	.short	0x0000
        /*0052*/ 	.short	0x0000
        /*0054*/ 	.byte	0x00, 0xf5, 0x21, 0x00


	//----- nvinfo : EIATTR_SPARSE_MMA_MASK
	.align		4
.L_17:
        /*0058*/ 	.byte	0x03, 0x50
        /*005a*/ 	.short	0x0000


	//----- nvinfo : EIATTR_MAXREG_COUNT
	.align		4
        /*005c*/ 	.byte	0x03, 0x1b
        /*005e*/ 	.short	0x00ff


	//----- nvinfo : EIATTR_NUM_BARRIERS
	.align		4
        /*0060*/ 	.byte	0x02, 0x4c
        /*0062*/ 	.byte	0x01
	.zero		1


	//----- nvinfo : EIATTR_ANNOTATIONS
	.align		4
        /*0064*/ 	.byte	0x04, 0x55
        /*0066*/ 	.short	(.L_19 - .L_18)


	//   ....[0]....
.L_18:
        /*0068*/ 	.word	0x00000001
        /*006c*/ 	.byte	0xc0, 0x05, 0x00, 0x00, 0x01, 0x00, 0x00, 0x00, 0x00, 0x06, 0x00, 0x00, 0x01, 0x00, 0x00, 0x00
        /* <DEDUP_REMOVED lines=127> */
        /*086c*/ 	.byte	0x50, 0x5c, 0x00, 0x00


	//----- nvinfo : EIATTR_MERCURY_ISA_VERSION
	.align		4
.L_19:
        /*0870*/ 	.byte	0x03, 0x5f
        /*0872*/ 	.short	0x0101


	//----- nvinfo : EIATTR_VRC_CTA_INIT_COUNT
	.align		4
        /*0874*/ 	.byte	0x02, 0x4a
	.zero		1
	.zero		1


	//----- nvinfo : EIATTR_EXIT_INSTR_OFFSETS
	.align		4
        /*0878*/ 	.byte	0x04, 0x1c
        /*087a*/ 	.short	(.L_21 - .L_20)


	//   ....[0]....
.L_20:
        /*087c*/ 	.word	0x00000040


	//   ....[1]....
        /*0880*/ 	.word	0x000064d0


	//----- nvinfo : EIATTR_CRS_STACK_SIZE
	.align		4
.L_21:
        /*0884*/ 	.byte	0x04, 0x1e
        /*0886*/ 	.short	(.L_23 - .L_22)
.L_22:
        /*0888*/ 	.word	0x00000000


	//----- nvinfo : EIATTR_CBANK_PARAM_SIZE
	.align		4
.L_23:
        /*088c*/ 	.byte	0x03, 0x19
        /*088e*/ 	.short	0x001c


	//----- nvinfo : EIATTR_PARAM_CBANK
	.align		4
        /*0890*/ 	.byte	0x04, 0x0a
        /*0892*/ 	.short	(.L_25 - .L_24)
	.align		4
.L_24:
        /*0894*/ 	.word	index@(.nv.constant0._Z22block_gemm_1d_half_mmaPK6__halfS1_PS_S_S_)
        /*0898*/ 	.short	0x0380
        /*089a*/ 	.short	0x001c


	//----- nvinfo : EIATTR_SW_WAR
	.align		4
.L_25:
        /*089c*/ 	.byte	0x04, 0x36
        /*089e*/ 	.short	(.L_27 - .L_26)
.L_26:
        /*08a0*/ 	.word	0x00000008
.L_27:


//--------------------- .nv.callgraph             --------------------------
	.section	.nv.callgraph,"",@"SHT_CUDA_CALLGRAPH"
	.align	4
	.sectionentsize	8
	.align		4
        /*0000*/ 	.word	0x00000000
	.align		4
        /*0004*/ 	.word	0xffffffff
	.align		4
        /*0008*/ 	.word	0x00000000
	.align		4
        /*000c*/ 	.word	0xfffffffe
	.align		4
        /*0010*/ 	.word	0x00000000
	.align		4
        /*0014*/ 	.word	0xfffffffd
	.align		4
        /*0018*/ 	.word	0x00000000
	.align		4
        /*001c*/ 	.word	0xfffffffc


//--------------------- .text._Z22block_gemm_1d_half_mmaPK6__halfS1_PS_S_S_ --------------------------
	.section	.text._Z22block_gemm_1d_half_mmaPK6__halfS1_PS_S_S_,"ax",@progbits
	.align	128
        .global         _Z22block_gemm_1d_half_mmaPK6__halfS1_PS_S_S_
        .type           _Z22block_gemm_1d_half_mmaPK6__halfS1_PS_S_S_,@function
        .size           _Z22block_gemm_1d_half_mmaPK6__halfS1_PS_S_S_,(.L_x_10 - _Z22block_gemm_1d_half_mmaPK6__halfS1_PS_S_S_)
        .other          _Z22block_gemm_1d_half_mmaPK6__halfS1_PS_S_S_,@"STO_CUDA_ENTRY STV_DEFAULT"
_Z22block_gemm_1d_half_mmaPK6__halfS1_PS_S_S_:
.text._Z22block_gemm_1d_half_mmaPK6__halfS1_PS_S_S_:
[----:B------:R-:W0:Y:S01]  /*0000*/  LDC R1, c[0x0][0x37c] ;  /* 0x0000df00ff017b82 */ /* 0x000e220000000800 */
[----:B------:R-:W1:Y:S01]  /*0010*/  S2R R196, SR_TID.X ;  /* 0x0000000000c47919 */ /* 0x000e620000002100 */
[----:B0-----:R-:W-:Y:S01]  /*0020*/  VIADD R1, R1, 0xfffffe50 ;  /* 0xfffffe5001017836 */ /* 0x001fe20000000000 */
[----:B-1----:R-:W-:-:S13]  /*0030*/  ISETP.GT.U32.AND P0, PT, R196, 0x3f, PT ;  /* 0x0000003fc400780c */ /* 0x002fda0003f04070 */
[----:B------:R-:W-:Y:S05]  /*0040*/  @P0 EXIT ;  /* 0x000000000000094d */ /* 0x000fea0003800000 */
[----:B------:R-:W0:Y:S01]  /*0050*/  LDC.64 R86, c[0x0][0x388] ;  /* 0x0000e200ff567b82 */ /* 0x000e220000000a00 */
[C---:B------:R-:W-:Y:S01]  /*0060*/  IMAD.SHL.U32 R5, R196.reuse, 0x20, RZ ;  /* 0x00000020c4057824 */ /* 0x040fe200078e00ff */
[----:B------:R-:W1:Y:S01]  /*0070*/  LDCU.64 UR8, c[0x0][0x358] ;  /* 0x00006b00ff0877ac */ /* 0x000e620008000a00 */
[----:B------:R-:W-:Y:S01]  /*0080*/  IMAD.SHL.U32 R4, R196, 0x2, RZ ;  /* 0x00000002c4047824 */ /* 0x000fe200078e00ff */
[----:B------:R-:W-:Y:S02]  /*0090*/  SHF.R.U32.HI R0, RZ, 0x5, R196 ;  /* 0x00000005ff007819 */ /* 0x000fe400000116c4 */
[----:B------:R-:W-:Y:S02]  /*00a0*/  LOP3.LUT R5, R5, 0x380, RZ, 0xc0, !PT ;  /* 0x0000038005057812 */ /* 0x000fe400078ec0ff */
[----:B------:R-:W-:Y:S01]  /*00b0*/  LOP3.LUT R4, R4, 0x6, RZ, 0xc0, !PT ;  /* 0x0000000604047812 */ /* 0x000fe200078ec0ff */
[----:B------:R-:W2:Y:S02]  /*00c0*/  LDC.64 R2, c[0x0][0x380] ;  /* 0x0000e000ff027b82 */ /* 0x000ea40000000a00 */
[----:B------:R-:W-:-:S04]  /*00d0*/  IMAD R5, R0, 0x2000, R5 ;  /* 0x0000200000057824 */ /* 0x000fc800078e0205 */
[----:B------:R-:W-:-:S04]  /*00e0*/  IMAD.IADD R5, R4, 0x1, R5 ;  /* 0x0000000104057824 */ /* 0x000fc800078e0205 */
[----:B0-----:R-:W-:-:S05]  /*00f0*/  IMAD.WIDE.U32 R86, R5, 0x2, R86 ;  /* 0x0000000205567825 */ /* 0x001fca00078e0056 */
[----:B-1----:R-:W3:Y:S04]  /*0100*/  LDG.E R4, desc[UR8][R86.64+0x40] ;  /* 0x0000400856047981 */ /* 0x002ee8000c1e1900 */
[----:B------:R-:W4:Y:S01]  /*0110*/  LDG.E R26, desc[UR8][R86.64+0x50] ;  /* 0x00005008561a7981 */ /* 0x000f22000c1e1900 */
[----:B--2---:R-:W-:-:S03]  /*0120*/  IMAD.WIDE.U32 R2, R5, 0x2, R2 ;  /* 0x0000000205027825 */ /* 0x004fc600078e0002 */
[----:B------:R-:W2:Y:S04]  /*0130*/  LDG.E R25, desc[UR8][R86.64+0x60] ;  /* 0x0000600856197981 */ /* 0x000ea8000c1e1900 */
        /* <DEDUP_REMOVED lines=72> */
[----:B---3--:R0:W-:Y:S04]  /*05c0*/  STL [R1+0x150], R4 ;  /* 0x0001500401007387 */ /* 0x0081e80000100800 */
[----:B------:R-:W3:Y:S04]  /*05d0*/  LDG.E R36, desc[UR8][R86.64+0x10c0] ;  /* 0x0010c00856247981 */ /* 0x000ee8000c1e1900 */
[----:B------:R-:W3:Y:S04]  /*05e0*/  LDG.E R37, desc[UR8][R86.64+0x10d0] ;  /* 0x0010d00856257981 */ /* 0x000ee8000c1e1900 */
[----:B0-----:R-:W3:Y:S04]  /*05f0*/  LDG.E R4, desc[UR8][R86.64+0x10b0] ;  /* 0x0010b00856047981 */ /* 0x001ee8000c1e1900 */
[----:B----4-:R-:W-:Y:S04]  /*0600*/  STL [R1+0x154], R26 ;  /* 0x0001541a01007387 */ /* 0x010fe80000100800 */
[----:B--2---:R-:W-:Y:S04]  /*0610*/  STL [R1+0x148], R25 ;  /* 0x0001481901007387 */ /* 0x004fe80000100800 */
[----:B------:R0:W-:Y:S04]  /*0620*/  STL [R1+0x14c], R24 ;  /* 0x00014c1801007387 */ /* 0x0001e80000100800 */
[----:B------:R-:W-:Y:S04]  /*0630*/  STL [R1+0x140], R23 ;  /* 0x0001401701007387 */ /* 0x000fe80000100800 */
[----:B------:R-:W-:Y:S04]  /*0640*/  STL [R1+0x144], R22 ;  /* 0x0001441601007387 */ /* 0x000fe80000100800 */
[----:B------:R-:W-:Y:S04]  /*0650*/  STL [R1+0x138], R21 ;  /* 0x0001381501007387 */ /* 0x000fe80000100800 */
        /* <DEDUP_REMOVED lines=13> */
[----:B------:R4:W-:Y:S04]  /*0730*/  STL [R1+0x100], R7 ;  /* 0x0001000701007387 */ /* 0x0009e80000100800 */
[----:B------:R-:W-:Y:S04]  /*0740*/  STL [R1+0x104], R6 ;  /* 0x0001040601007387 */ /* 0x000fe80000100800 */
[----:B------:R4:W-:Y:S04]  /*0750*/  STL [R1+0xf8], R5 ;  /* 0x0000f80501007387 */ /* 0x0009e80000100800 */
[----:B0-----:R-:W3:Y:S04]  /*0760*/  LDG.E R24, desc[UR8][R2.64+0x10c0] ;  /* 0x0010c00802187981 */ /* 0x001ee8000c1e1900 */
[----:B------:R-:W3:Y:S04]  /*0770*/  LDG.E R25, desc[UR8][R2.64+0x18c0] ;  /* 0x0018c00802197981 */ /* 0x000ee8000c1e1900 */
[----:B------:R-:W3:Y:S04]  /*0780*/  LDG.E R26, desc[UR8][R2.64+0x10d0] ;  /* 0x0010d008021a7981 */ /* 0x000ee8000c1e1900 */
[----:B-1----:R-:W3:Y:S04]  /*0790*/  LDG.E R20, desc[UR8][R2.64+0x10e0] ;  /* 0x0010e00802147981 */ /* 0x002ee8000c1e1900 */
[----:B------:R-:W3:Y:S04]  /*07a0*/  LDG.E R21, desc[UR8][R2.64+0x18e0] ;  /* 0x0018e00802157981 */ /* 0x000ee8000c1e1900 */
[----:B------:R-:W3:Y:S04]  /*07b0*/  LDG.E R22, desc[UR8][R2.64+0x10f0] ;  /* 0x0010f00802167981 */ /* 0x000ee8000c1e1900 */
[----:B------:R-:W3:Y:S04]  /*07c0*/  LDG.E R23, desc[UR8][R2.64+0x18f0] ;  /* 0x0018f00802177981 */ /* 0x000ee8000c1e1900 */
[----:B--2---:R-:W2:Y:S04]  /*07d0*/  LDG.E R16, desc[UR8][R2.64+0x20c0] ;  /* 0x0020c00802107981 */ /* 0x004ea8000c1e1900 */
[----:B------:R-:W2:Y:S04]  /*07e0*/  LDG.E R17, desc[UR8][R2.64+0x28c0] ;  /* 0x0028c00802117981 */ /* 0x000ea8000c1e1900 */
[----:B------:R-:W2:Y:S04]  /*07f0*/  LDG.E R18, desc[UR8][R2.64+0x20d0] ;  /* 0x0020d00802127981 */ /* 0x000ea8000c1e1900 */
[----:B------:R-:W2:Y:S04]  /*0800*/  LDG.E R19, desc[UR8][R2.64+0x28d0] ;  /* 0x0028d00802137981 */ /* 0x000ea8000c1e1900 */
[----:B----4-:R-:W4:Y:S04]  /*0810*/  LDG.E R12, desc[UR8][R2.64+0x20e0] ;  /* 0x0020e008020c7981 */ /* 0x010f28000c1e1900 */
[----:B------:R-:W4:Y:S04]  /*0820*/  LDG.E R13, desc[UR8][R2.64+0x28e0] ;  /* 0x0028e008020d7981 */ /* 0x000f28000c1e1900 */
        /* <DEDUP_REMOVED lines=30> */
[----:B------:R-:W4:Y:S01]  /*0a10*/  LDG.E R58, desc[UR8][R86.64+0x38e0] ;  /* 0x0038e008563a7981 */ /* 0x000f22000c1e1900 */
[----:B------:R-:W0:Y:S03]  /*0a20*/  S2UR UR5, SR_CgaCtaId ;  /* 0x00000000000579c3 */ /* 0x000e260000008800 */
[----:B------:R-:W5:Y:S04]  /*0a30*/  LDG.E R192, desc[UR8][R86.64] ;  /* 0x0000000856c07981 */ /* 0x000f68000c1e1900 */
[----:B------:R-:W5:Y:S04]  /*0a40*/  LDG.E R193, desc[UR8][R86.64+0x10] ;  /* 0x0000100856c17981 */ /* 0x000f68000c1e1900 */
[----:B------:R-:W5:Y:S04]  /*0a50*/  LDG.E R190, desc[UR8][R86.64+0x20] ;  /* 0x0000200856be7981 */ /* 0x000f68000c1e1900 */
[----:B------:R-:W5:Y:S04]  /*0a60*/  LDG.E R191, desc[UR8][R86.64+0x30] ;  /* 0x0000300856bf7981 */ /* 0x000f68000c1e1900 */
[----:B------:R-:W5:Y:S04]  /*0a70*/  LDG.E R188, desc[UR8][R86.64+0x800] ;  /* 0x0008000856bc7981 */ /* 0x000f68000c1e1900 */
[----:B------:R-:W5:Y:S04]  /*0a80*/  LDG.E R189, desc[UR8][R86.64+0x810] ;  /* 0x0008100856bd7981 */ /* 0x000f68000c1e1900 */
[----:B------:R-:W5:Y:S04]  /*0a90*/  LDG.E R186, desc[UR8][R86.64+0x820] ;  /* 0x0008200856ba7981 */ /* 0x000f68000c1e1900 */
[----:B------:R-:W5:Y:S04]  /*0aa0*/  LDG.E R187, desc[UR8][R86.64+0x830] ;  /* 0x0008300856bb7981 */ /* 0x000f68000c1e1900 */
[----:B---3--:R-:W-:Y:S04]  /*0ab0*/  STL [R1+0xfc], R4 ;  /* 0x0000fc0401007387 */ /* 0x008fe80000100800 */
[----:B------:R1:W-:Y:S04]  /*0ac0*/  STL [R1+0xf0], R82 ;  /* 0x0000f05201007387 */ /* 0x0003e80000100800 */
[----:B------:R-:W-:Y:S04]  /*0ad0*/  STL [R1+0xf4], R72 ;  /* 0x0000f44801007387 */ /* 0x000fe80000100800 */
[----:B------:R-:W-:Y:S04]  /*0ae0*/  STL [R1+0xe8], R73 ;  /* 0x0000e84901007387 */ /* 0x000fe80000100800 */
[----:B------:R-:W-:Y:S04]  /*0af0*/  STL [R1+0xec], R70 ;  /* 0x0000ec4601007387 */ /* 0x000fe80000100800 */
[----:B------:R-:W-:Y:S04]  /*0b00*/  STL [R1+0xe0], R71 ;  /* 0x0000e04701007387 */ /* 0x000fe80000100800 */
[----:B-1----:R-:W3:Y:S04]  /*0b10*/  LDG.E R82, desc[UR8][R86.64+0x28b0] ;  /* 0x0028b00856527981 */ /* 0x002ee8000c1e1900 */
[----:B------:R1:W-:Y:S04]  /*0b20*/  STL [R1+0xe4], R90 ;  /* 0x0000e45a01007387 */ /* 0x0003e80000100800 */
[----:B------:R0:W-:Y:S04]  /*0b30*/  STL [R1+0xd8], R88 ;  /* 0x0000d85801007387 */ /* 0x0001e80000100800 */
[----:B------:R0:W-:Y:S04]  /*0b40*/  STL [R1+0xdc], R89 ;  /* 0x0000dc5901007387 */ /* 0x0001e80000100800 */
[----:B-1----:R-:W2:Y:S04]  /*0b50*/  LDG.E R90, desc[UR8][R86.64+0x3070] ;  /* 0x00307008565a7981 */ /* 0x002ea8000c1e1900 */
[----:B0-----:R-:W4:Y:S04]  /*0b60*/  LDG.E R88, desc[UR8][R86.64+0x3050] ;  /* 0x0030500856587981 */ /* 0x001f28000c1e1900 */
[----:B------:R-:W2:Y:S04]  /*0b70*/  LDG.E R89, desc[UR8][R86.64+0x3060] ;  /* 0x0030600856597981 */ /* 0x000ea8000c1e1900 */
[----:B------:R0:W-:Y:S04]  /*0b80*/  STL [R1+0xd0], R94 ;  /* 0x0000d05e01007387 */ /* 0x0001e80000100800 */
[----:B------:R-:W2:Y:S04]  /*0b90*/  LDG.E R4, desc[UR8][R2.64+0x30e0] ;  /* 0x0030e00802047981 */ /* 0x000ea8000c1e1900 */
[----:B------:R-:W5:Y:S04]  /*0ba0*/  LDG.E R184, desc[UR8][R86.64+0x1000] ;  /* 0x0010000856b87981 */ /* 0x000f68000c1e1900 */
[----:B0-----:R-:W2:Y:S04]  /*0bb0*/  LDG.E R94, desc[UR8][R86.64+0x30b0] ;  /* 0x0030b008565e7981 */ /* 0x001ea8000c1e1900 */
[----:B------:R0:W-:Y:S04]  /*0bc0*/  STL [R1+0xd4], R68 ;  /* 0x0000d44401007387 */ /* 0x0001e80000100800 */
[----:B------:R1:W-:Y:S04]  /*0bd0*/  STL [R1+0xc8], R69 ;  /* 0x0000c84501007387 */ /* 0x0003e80000100800 */
[----:B------:R1:W-:Y:S04]  /*0be0*/  STL [R1+0xcc], R66 ;  /* 0x0000cc4201007387 */ /* 0x0003e80000100800 */
[----:B------:R1:W-:Y:S04]  /*0bf0*/  STL [R1+0xc0], R67 ;  /* 0x0000c04301007387 */ /* 0x0003e80000100800 */
[----:B------:R-:W-:Y:S04]  /*0c00*/  STL [R1+0xc4], R96 ;  /* 0x0000c46001007387 */ /* 0x000fe80000100800 */
[----:B------:R-:W-:Y:S04]  /*0c10*/  STL [R1+0xb8], R85 ;  /* 0x0000b85501007387 */ /* 0x000fe80000100800 */
[----:B------:R-:W-:Y:S04]  /*0c20*/  STL [R1+0xbc], R84 ;  /* 0x0000bc5401007387 */ /* 0x000fe80000100800 */
[----:B------:R-:W-:Y:S04]  /*0c30*/  STL [R1+0xb0], R83 ;  /* 0x0000b05301007387 */ /* 0x000fe80000100800 */
[----:B------:R1:W-:Y:S04]  /*0c40*/  STL [R1+0xb4], R76 ;  /* 0x0000b44c01007387 */ /* 0x0003e80000100800 */
[----:B------:R1:W-:Y:S04]  /*0c50*/  STL [R1+0xa8], R77 ;  /* 0x0000a84d01007387 */ /* 0x0003e80000100800 */
[----:B------:R1:W-:Y:S04]  /*0c60*/  STL [R1+0xac], R78 ;  /* 0x0000ac4e01007387 */ /* 0x0003e80000100800 */
[----:B------:R1:W-:Y:S04]  /*0c70*/  STL [R1+0xa0], R79 ;  /* 0x0000a04f01007387 */ /* 0x0003e80000100800 */
[----:B------:R1:W-:Y:S04]  /*0c80*/  STL [R1+0xa4], R80 ;  /* 0x0000a45001007387 */ /* 0x0003e80000100800 */
[----:B------:R1:W-:Y:S04]  /*0c90*/  STL [R1+0x98], R81 ;  /* 0x0000985101007387 */ /* 0x0003e80000100800 */
        /* <DEDUP_REMOVED lines=19> */
[----:B0-----:R-:W5:Y:S04]  /*0dd0*/  LDG.E R68, desc[UR8][R86.64+0x3800] ;  /* 0x0038000856447981 */ /* 0x001f68000c1e1900 */
[----:B-1----:R-:W5:Y:S04]  /*0de0*/  LDG.E R69, desc[UR8][R86.64+0x3810] ;  /* 0x0038100856457981 */ /* 0x002f68000c1e1900 */
        /* <DEDUP_REMOVED lines=29> */
[----:B---3--:R0:W-:Y:S04]  /*0fc0*/  STL [R1+0x9c], R82 ;  /* 0x00009c5201007387 */ /* 0x0081e80000100800 */
[----:B------:R1:W-:Y:S04]  /*0fd0*/  STL [R1+0x90], R95 ;  /* 0x0000905f01007387 */ /* 0x0003e80000100800 */
[----:B------:R-:W5:Y:S04]  /*0fe0*/  LDG.E R120, desc[UR8][R2.64+0x10a0] ;  /* 0x0010a00802787981 */ /* 0x000f68000c1e1900 */
[----:B0-----:R-:W5:Y:S04]  /*0ff0*/  LDG.E R82, desc[UR8][R2.64+0x30] ;  /* 0x0000300802527981 */ /* 0x001f68000c1e1900 */
[----:B-1----:R-:W5:Y:S04]  /*1000*/  LDG.E R95, desc[UR8][R2.64+0x890] ;  /* 0x00089008025f7981 */ /* 0x002f68000c1e1900 */
[----:B----4-:R0:W-:Y:S04]  /*1010*/  STL [R1+0x94], R88 ;  /* 0x0000945801007387 */ /* 0x0101e80000100800 */
[----:B--2---:R1:W-:Y:S04]  /*1020*/  STL [R1+0x88], R89 ;  /* 0x0000885901007387 */ /* 0x0043e80000100800 */
[----:B------:R2:W-:Y:S04]  /*1030*/  STL [R1+0x8c], R90 ;  /* 0x00008c5a01007387 */ /* 0x0005e80000100800 */
        /* <DEDUP_REMOVED lines=12> */
[----:B0-----:R-:W5:Y:S04]  /*1100*/  LDG.E R88, desc[UR8][R2.64+0x60] ;  /* 0x0000600802587981 */ /* 0x001f68000c1e1900 */
[----:B-1----:R-:W5:Y:S04]  /*1110*/  LDG.E R89, desc[UR8][R2.64+0x860] ;  /* 0x0008600802597981 */ /* 0x002f68000c1e1900 */
[----:B--2---:R-:W5:Y:S04]  /*1120*/  LDG.E R90, desc[UR8][R2.64+0x70] ;  /* 0x00007008025a7981 */ /* 0x004f68000c1e1900 */
[----:B---3--:R-:W5:Y:S04]  /*1130*/  LDG.E R91, desc[UR8][R2.64+0x870] ;  /* 0x00087008025b7981 */ /* 0x008f68000c1e1900 */
[----:B----4-:R-:W5:Y:S04]  /*1140*/  LDG.E R92, desc[UR8][R2.64+0x80] ;  /* 0x00008008025c7981 */ /* 0x010f68000c1e1900 */
        /* <DEDUP_REMOVED lines=60> */
[----:B------:R0:W5:Y:S01]  /*1510*/  LDG.E R171, desc[UR8][R2.64+0x38b0] ;  /* 0x0038b00802ab7981 */ /* 0x000162000c1e1900 */
[----:B------:R-:W-:Y:S01]  /*1520*/  UMOV UR4, 0x400 ;  /* 0x0000040000047882 */ /* 0x000fe20000000000 */
[----:B------:R-:W-:-:S02]  /*1530*/  IMAD.SHL.U32 R197, R196, 0x8, RZ ;  /* 0x00000008c4c57824 */ /* 0x000fc400078e00ff */
[----:B0-----:R-:W-:Y:S01]  /*1540*/  IMAD.SHL.U32 R2, R196, 0x10, RZ ;  /* 0x00000010c4027824 */ /* 0x001fe200078e00ff */
[----:B------:R-:W-:-:S04]  /*1550*/  ULEA UR4, UR5, UR4, 0x18 ;  /* 0x0000000405047291 */ /* 0x000fc8000f8ec0ff */
[----:B------:R-:W-:Y:S01]  /*1560*/  LOP3.LUT R2, R2, 0x1f0, RZ, 0xc0, !PT ;  /* 0x000001f002027812 */ /* 0x000fe200078ec0ff */
[----:B------:R-:W-:Y:S01]  /*1570*/  STL [R1+0x3c], RZ ;  /* 0x00003cff01007387 */ /* 0x000fe20000100800 */
[----:B------:R-:W-:-:S03]  /*1580*/  LOP3.LUT R3, R197, 0xf8, RZ, 0xc0, !PT ;  /* 0x000000f8c5037812 */ /* 0x000fc600078ec0ff */
[----:B------:R-:W-:Y:S01]  /*1590*/  IMAD R0, R0, 0x1000, R2 ;  /* 0x0000100000007824 */ /* 0x000fe200078e0202 */
[----:B------:R-:W-:Y:S04]  /*15a0*/  STL [R1+0x38], RZ ;  /* 0x000038ff01007387 */ /* 0x000fe80000100800 */
[----:B------:R-:W-:Y:S01]  /*15b0*/  STL [R1+0x4], RZ ;  /* 0x000004ff01007387 */ /* 0x000fe20000100800 */
[----:B------:R-:W-:-:S03]  /*15c0*/  VIADD R2, R0, UR4 ;  /* 0x0000000400027c36 */ /* 0x000fc60008000000 */
[----:B------:R-:W-:Y:S04]  /*15d0*/  STL [R1], RZ ;  /* 0x000000ff01007387 */ /* 0x000fe80000100800 */
[----:B------:R-:W-:Y:S04]  /*15e0*/  STL [R1+0x44], RZ ;  /* 0x000044ff01007387 */ /* 0x000fe80000100800 */
[----:B------:R-:W-:Y:S01]  /*15f0*/  STL [R1+0x40], RZ ;  /* 0x000040ff01007387 */ /* 0x000fe20000100800 */
[----:B------:R-:W-:-:S03]  /*1600*/  IMAD.IADD R2, R2, 0x1, -R3 ;  /* 0x0000000102027824 */ /* 0x000fc600078e0a03 */
[----:B------:R-:W-:Y:S04]  /*1610*/  STL [R1+0x14], RZ ;  /* 0x000014ff01007387 */ /* 0x000fe80000100800 */
[----:B------:R-:W-:Y:S04]  /*1620*/  STL [R1+0x10], RZ ;  /* 0x000010ff01007387 */ /* 0x000fe80000100800 */
[----:B------:R-:W-:Y:S04]  /*1630*/  STL [R1+0x4c], RZ ;  /* 0x00004cff01007387 */ /* 0x000fe80000100800 */
[----:B------:R-:W-:Y:S04]  /*1640*/  STL [R1+0x48], RZ ;  /* 0x000048ff01007387 */ /* 0x000fe80000100800 */
[----:B------:R-:W-:Y:S04]  /*1650*/  STL [R1+0x24], RZ ;  /* 0x000024ff01007387 */ /* 0x000fe80000100800 */
[----:B------:R-:W-:Y:S04]  /*1660*/  STL [R1+0x20], RZ ;  /* 0x000020ff01007387 */ /* 0x000fe80000100800 */
[----:B------:R-:W-:Y:S04]  /*1670*/  STL [R1+0x54], RZ ;  /* 0x000054ff01007387 */ /* 0x000fe80000100800 */
[----:B------:R-:W-:Y:S04]  /*1680*/  STS.128 [R0+UR4+0x3000], R32 ;  /* 0x0030002000007988 */ /* 0x000fe80008000c04 */
[----:B------:R-:W-:Y:S04]  /*1690*/  STS.128 [R0+UR4+0x3200], R28 ;  /* 0x0032001c00007988 */ /* 0x000fe80008000c04 */
[----:B------:R-:W-:Y:S04]  /*16a0*/  STS.128 [R0+UR4+0x3400], R24 ;  /* 0x0034001800007988 */ /* 0x000fe80008000c04 */
[----:B------:R-:W-:Y:S04]  /*16b0*/  STS.128 [R0+UR4+0x3600], R20 ;  /* 0x0036001400007988 */ /* 0x000fe80008000c04 */
[----:B------:R-:W-:Y:S04]  /*16c0*/  STS.128 [R0+UR4+0x3800], R16 ;  /* 0x0038001000007988 */ /* 0x000fe80008000c04 */
[----:B------:R-:W-:Y:S04]  /*16d0*/  STS.128 [R0+UR4+0x3a00], R12 ;  /* 0x003a000c00007988 */ /* 0x000fe80008000c04 */
[----:B------:R-:W-:Y:S04]  /*16e0*/  STS.128 [R0+UR4+0x3c00], R8 ;  /* 0x003c000800007988 */ /* 0x000fe80008000c04 */
[----:B------:R-:W-:Y:S04]  /*16f0*/  STS.128 [R0+UR4+0x3e00], R4 ;  /* 0x003e000400007988 */ /* 0x000fe80008000c04 */
[----:B------:R-:W-:Y:S04]  /*1700*/  STL [R1+0x50], RZ ;  /* 0x000050ff01007387 */ /* 0x000fe80000100800 */
[----:B------:R-:W-:Y:S04]  /*1710*/  STS.64 [R2+0x5000], R194 ;  /* 0x005000c202007388 */ /* 0x000fe80000000a00 */
[----:B------:R0:W-:Y:S04]  /*1720*/  STS.64 [R2+0x5100], R64 ;  /* 0x0051004002007388 */ /* 0x0001e80000000a00 */
[----:B------:R1:W-:Y:S04]  /*1730*/  STS.64 [R2+0x5200], R62 ;  /* 0x0052003e02007388 */ /* 0x0003e80000000a00 */
[----:B------:R2:W-:Y:S04]  /*1740*/  STS.64 [R2+0x5300], R60 ;  /* 0x0053003c02007388 */ /* 0x0005e80000000a00 */
[----:B------:R-:W-:Y:S04]  /*1750*/  STS.64 [R2+0x5400], R36 ;  /* 0x0054002402007388 */ /* 0x000fe80000000a00 */
        /* <DEDUP_REMOVED lines=10> */
[----:B------:R3:W-:Y:S04]  /*1800*/  STS.64 [R2+0x5f00], R58 ;  /* 0x005f003a02007388 */ /* 0x0007e80000000a00 */
[----:B------:R4:W-:Y:S04]  /*1810*/  STL [R1+0x2c], RZ ;  /* 0x00002cff01007387 */ /* 0x0009e80000100800 */
[----:B------:R4:W-:Y:S01]  /*1820*/  STL [R1+0x28], RZ ;  /* 0x000028ff01007387 */ /* 0x0009e20000100800 */
[----:B------:R-:W-:-:S02]  /*1830*/  ISETP.GT.U32.AND P0, PT, R196, 0x1f, PT ;  /* 0x0000001fc400780c */ /* 0x000fc40003f04070 */
[----:B------:R-:W-:Y:S02]  /*1840*/  CS2R R222, SRZ ;  /* 0x0000000000de7805 */ /* 0x000fe4000001ff00 */
[----:B------:R-:W-:Y:S02]  /*1850*/  CS2R R228, SRZ ;  /* 0x0000000000e47805 */ /* 0x000fe4000001ff00 */
[----:B------:R-:W-:Y:S02]  /*1860*/  CS2R R240, SRZ ;  /* 0x0000000000f07805 */ /* 0x000fe4000001ff00 */
[----:B------:R-:W-:Y:S02]  /*1870*/  CS2R R214, SRZ ;  /* 0x0000000000d67805 */ /* 0x000fe4000001ff00 */
[----:B------:R-:W-:Y:S02]  /*1880*/  CS2R R204, SRZ ;  /* 0x0000000000cc7805 */ /* 0x000fe4000001ff00 */
[----:B------:R-:W-:-:S02]  /*1890*/  CS2R R200, SRZ ;  /* 0x0000000000c87805 */ /* 0x000fc4000001ff00 */
[----:B0-----:R-:W-:Y:S02]  /*18a0*/  CS2R R64, SRZ ;  /* 0x0000000000407805 */ /* 0x001fe4000001ff00 */
[----:B-1----:R-:W-:Y:S02]  /*18b0*/  CS2R R62, SRZ ;  /* 0x00000000003e7805 */ /* 0x002fe4000001ff00 */
[----:B--2---:R-:W-:Y:S02]  /*18c0*/  CS2R R60, SRZ ;  /* 0x00000000003c7805 */ /* 0x004fe4000001ff00 */
[----:B---3--:R-:W-:Y:S02]  /*18d0*/  CS2R R58, SRZ ;  /* 0x00000000003a7805 */ /* 0x008fe4000001ff00 */
[----:B------:R-:W-:Y:S02]  /*18e0*/  CS2R R56, SRZ ;  /* 0x0000000000387805 */ /* 0x000fe4000001ff00 */
[----:B------:R-:W-:-:S02]  /*18f0*/  CS2R R54, SRZ ;  /* 0x0000000000367805 */ /* 0x000fc4000001ff00 */
[----:B------:R-:W-:Y:S02]  /*1900*/  CS2R R52, SRZ ;  /* 0x0000000000347805 */ /* 0x000fe4000001ff00 */
[----:B------:R-:W-:Y:S02]  /*1910*/  CS2R R50, SRZ ;  /* 0x0000000000327805 */ /* 0x000fe4000001ff00 */
[----:B------:R-:W-:Y:S02]  /*1920*/  CS2R R220, SRZ ;  /* 0x0000000000dc7805 */ /* 0x000fe4000001ff00 */
[----:B------:R-:W-:Y:S02]  /*1930*/  CS2R R226, SRZ ;  /* 0x0000000000e27805 */ /* 0x000fe4000001ff00 */
        /* <DEDUP_REMOVED lines=39> */
[----:B------:R-:W-:Y:S01]  /*1bb0*/  CS2R R2, SRZ ;  /* 0x0000000000027805 */ /* 0x000fe2000001ff00 */
[----:B------:R-:W-:Y:S01]  /*1bc0*/  UMOV UR4, URZ ;  /* 0x000000ff00047c82 */ /* 0x000fe20008000000 */
[----:B----4-:R-:W-:Y:S06]  /*1bd0*/  BAR.SYNC.DEFER_BLOCKING 0x0 ;  /* 0x0000000000007b1d */ /* 0x010fec0000010000 */
.L_x_8:
[----:B0----5:R0:W5:Y:S01]  /*1be0*/  LDL.64 R250, [R1+0x58] ;  /* 0x0000580001fa7983 */ /* 0x0211620000100a00 */
[----:B------:R-:W-:Y:S01]  /*1bf0*/  BSSY.RECONVERGENT B0, `(.L_x_0) ;  /* 0x0000066000007945 */ /* 0x000fe20003800200 */
[----:B------:R-:W1:Y:S03]  /*1c00*/  S2R R252, SR_TID.X ;  /* 0x0000000000fc7919 */ /* 0x000e660000002100 */
[----:B------:R-:W-:Y:S05]  /*1c10*/  @P0 BRA `(.L_x_1) ;  /* 0x00000004008c0947 */ /* 0x000fea0003800000 */
[----:B------:R-:W2:Y:S04]  /*1c20*/  LDL.64 R244, [R1+0x150] ;  /* 0x0001500001f47983 */ /* 0x000ea80000100a00 */
[----:B------:R-:W3:Y:S04]  /*1c30*/  LDL.64 R242, [R1+0x140] ;  /* 0x0001400001f27983 */ /* 0x000ee80000100a00 */
[----:B------:R-:W4:Y:S04]  /*1c40*/  LDL.64 R248, [R1+0x128] ;  /* 0x0001280001f87983 */ /* 0x000f280000100a00 */
[----:B------:R-:W4:Y:S04]  /*1c50*/  LDL.64 R246, [R1+0x120] ;  /* 0x0001200001f67983 */ /* 0x000f280000100a00 */
[----:B------:R0:W-:Y:S04]  /*1c60*/  STL.64 [R1+0x188], R14 ;  /* 0x0001880e01007387 */ /* 0x0001e80000100a00 */
[----:B0-----:R-:W4:Y:S04]  /*1c70*/  LDL.64 R14, [R1+0x138] ;  /* 0x00013800010e7983 */ /* 0x001f280000100a00 */
[----:B------:R0:W-:Y:S04]  /*1c80*/  STL.64 [R1+0x180], R12 ;  /* 0x0001800c01007387 */ /* 0x0001e80000100a00 */
[----:B0-----:R-:W4:Y:S04]  /*1c90*/  LDL.64 R12, [R1+0x130] ;  /* 0x00013000010c7983 */ /* 0x001f280000100a00 */
[----:B------:R0:W-:Y:S04]  /*1ca0*/  STL.64 [R1+0x178], R10 ;  /* 0x0001780a01007387 */ /* 0x0001e80000100a00 */
[----:B0-----:R-:W4:Y:S01]  /*1cb0*/  LDL.64 R10, [R1+0x148] ;  /* 0x00014800010a7983 */ /* 0x001f220000100a00 */
[----:B------:R-:W0:Y:S01]  /*1cc0*/  S2UR UR6, SR_CgaCtaId ;  /* 0x00000000000679c3 */ /* 0x000e220000008800 */
[----:B------:R-:W-:-:S02]  /*1cd0*/  UMOV UR5, 0x400 ;  /* 0x0000040000057882 */ /* 0x000fc40000000000 */
[----:B------:R-:W-:Y:S04]  /*1ce0*/  STL.64 [R1+0x170], R8 ;  /* 0x0001700801007387 */ /* 0x000fe80000100a00 */
[----:B------:R-:W-:Y:S04]  /*1cf0*/  STL.64 [R1+0x168], R6 ;  /* 0x0001680601007387 */ /* 0x000fe80000100a00 */
[----:B------:R1:W-:Y:S04]  /*1d00*/  STL.64 [R1+0x160], R4 ;  /* 0x0001600401007387 */ /* 0x0003e80000100a00 */
[----:B------:R0:W-:Y:S01]  /*1d10*/  STL.64 [R1+0x158], R2 ;  /* 0x0001580201007387 */ /* 0x0001e20000100a00 */
[----:B------:R-:W0:Y:S03]  /*1d20*/  S2R R0, SR_TID.X ;  /* 0x0000000000007919 */ /* 0x000e260000002100 */
[----:B-1----:R-:W4:Y:S01]  /*1d30*/  LDL.64 R4, [R1+0x108] ;  /* 0x0001080001047983 */ /* 0x002f220000100a00 */
[----:B0-----:R-:W-:-:S03]  /*1d40*/  ULEA UR5, UR6, UR5, 0x18 ;  /* 0x0000000506057291 */ /* 0x001fc6000f8ec0ff */
[----:B------:R-:W4:Y:S04]  /*1d50*/  LDL.64 R2, [R1+0x100] ;  /* 0x0001000001027983 */ /* 0x000f280000100a00 */
[----:B------:R-:W4:Y:S04]  /*1d60*/  LDL.64 R8, [R1+0xe0] ;  /* 0x0000e00001087983 */ /* 0x000f280000100a00 */
[----:B------:R-:W4:Y:S01]  /*1d70*/  LDL.64 R6, [R1+0xd8] ;  /* 0x0000d80001067983 */ /* 0x000f220000100a00 */
[----:B------:R-:W-:-:S05]  /*1d80*/  IMAD.SHL.U32 R0, R0, 0x8, RZ ;  /* 0x0000000800007824 */ /* 0x000fca00078e00ff */
[----:B------:R-:W-:-:S05]  /*1d90*/  LOP3.LUT R0, R0, 0xf8, RZ, 0xc0, !PT ;  /* 0x000000f800007812 */ /* 0x000fca00078ec0ff */
[----:B------:R-:W-:Y:S04]  /*1da0*/  STS.64 [R0+UR5], R192 ;  /* 0x000000c000007988 */ /* 0x000fe80008000a05 */
[----:B------:R-:W-:Y:S04]  /*1db0*/  STS.64 [R0+UR5+0x100], R190 ;  /* 0x000100be00007988 */ /* 0x000fe80008000a05 */
[----:B--2---:R0:W-:Y:S04]  /*1dc0*/  STS.64 [R0+UR5+0x200], R244 ;  /* 0x000200f400007988 */ /* 0x0041e80008000a05 */
[----:B---3--:R1:W-:Y:S04]  /*1dd0*/  STS.64 [R0+UR5+0x400], R242 ;  /* 0x000400f200007988 */ /* 0x0083e80008000a05 */
[----:B0-----:R-:W2:Y:S04]  /*1de0*/  LDL.64 R244, [R1+0x118] ;  /* 0x0001180001f47983 */ /* 0x001ea80000100a00 */
[----:B-1----:R-:W3:Y:S04]  /*1df0*/  LDL.64 R242, [R1+0x110] ;  /* 0x0001100001f27983 */ /* 0x002ee80000100a00 */
[----:B----4-:R0:W-:Y:S04]  /*1e00*/  STS.64 [R0+UR5+0x500], R14 ;  /* 0x0005000e00007988 */ /* 0x0101e80008000a05 */
[----:B0-----:R-:W4:Y:S04]  /*1e10*/  LDL.64 R14, [R1+0xf8] ;  /* 0x0000f800010e7983 */ /* 0x001f280000100a00 */
[----:B------:R0:W-:Y:S04]  /*1e20*/  STS.64 [R0+UR5+0x800], R12 ;  /* 0x0008000c00007988 */ /* 0x0001e80008000a05 */
[----:B0-----:R-:W4:Y:S04]  /*1e30*/  LDL.64 R12, [R1+0xf0] ;  /* 0x0000f000010c7983 */ /* 0x001f280000100a00 */
[----:B------:R0:W-:Y:S04]  /*1e40*/  STS.64 [R0+UR5+0x300], R10 ;  /* 0x0003000a00007988 */ /* 0x0001e80008000a05 */
[----:B0-----:R-:W4:Y:S04]  /*1e50*/  LDL.64 R10, [R1+0xe8] ;  /* 0x0000e800010a7983 */ /* 0x001f280000100a00 */
[----:B------:R0:W-:Y:S04]  /*1e60*/  STS.64 [R0+UR5+0xf00], R4 ;  /* 0x000f000400007988 */ /* 0x0001e80008000a05 */
[----:B------:R1:W-:Y:S04]  /*1e70*/  STS.64 [R0+UR5+0x1000], R2 ;  /* 0x0010000200007988 */ /* 0x0003e80008000a05 */
[----:B0-----:R-:W4:Y:S04]  /*1e80*/  LDL.64 R4, [R1+0xd0] ;  /* 0x0000d00001047983 */ /* 0x001f280000100a00 */
[----:B-1----:R-:W4:Y:S04]  /*1e90*/  LDL.64 R2, [R1+0xc8] ;  /* 0x0000c80001027983 */ /* 0x002f280000100a00 */
[----:B------:R0:W-:Y:S04]  /*1ea0*/  STS.64 [R0+UR5+0x1600], R8 ;  /* 0x0016000800007988 */ /* 0x0001e80008000a05 */
[----:B------:R1:W-:Y:S04]  /*1eb0*/  STS.64 [R0+UR5+0x1700], R6 ;  /* 0x0017000600007988 */ /* 0x0003e80008000a05 */
[----:B0-----:R-:W4:Y:S04]  /*1ec0*/  LDL.64 R8, [R1+0x98] ;  /* 0x0000980001087983 */ /* 0x001f280000100a00 */
[----:B-1----:R-:W4:Y:S04]  /*1ed0*/  LDL.64 R6, [R1+0x90] ;  /* 0x0000900001067983 */ /* 0x002f280000100a00 */
        /* <DEDUP_REMOVED lines=18> */
[----:B------:R-:W-:Y:S04]  /*2000*/  STS.64 [R0+UR5+0x2300], R8 ;  /* 0x0023000800007988 */ /* 0x000fe80008000a05 */
[----:B------:R-:W-:Y:S04]  /*2010*/  STS.64 [R0+UR5+0x2600], R6 ;  /* 0x0026000600007988 */ /* 0x000fe80008000a05 */
[----:B--2---:R0:W-:Y:S04]  /*2020*/  STS.64 [R0+UR5+0x1c00], R244 ;  /* 0x001c00f400007988 */ /* 0x0041e80008000a05 */
[----:B---3--:R1:W-:Y:S04]  /*2030*/  STS.64 [R0+UR5+0x1d00], R242 ;  /* 0x001d00f200007988 */ /* 0x0083e80008000a05 */
[----:B0-----:R-:W2:Y:S04]  /*2040*/  LDL.64 R244, [R1+0x68] ;  /* 0x0000680001f47983 */ /* 0x001ea80000100a00 */
[----:B-1----:R-:W3:Y:S04]  /*2050*/  LDL.64 R242, [R1+0x60] ;  /* 0x0000600001f27983 */ /* 0x002ee80000100a00 */
[----:B----4-:R0:W-:Y:S04]  /*2060*/  STS.64 [R0+UR5+0x2000], R14 ;  /* 0x0020000e00007988 */ /* 0x0101e80008000a05 */
[----:B0-----:R4:W5:Y:S04]  /*2070*/  LDL.LU.64 R14, [R1+0x188] ;  /* 0x00018800010e7983 */ /* 0x0019680000300a00 */
[----:B------:R0:W-:Y:S04]  /*2080*/  STS.64 [R0+UR5+0x2100], R12 ;  /* 0x0021000c00007988 */ /* 0x0001e80008000a05 */
[----:B0-----:R4:W5:Y:S04]  /*2090*/  LDL.LU.64 R12, [R1+0x180] ;  /* 0x00018000010c7983 */ /* 0x0019680000300a00 */
[----:B------:R0:W-:Y:S04]  /*20a0*/  STS.64 [R0+UR5+0x2200], R10 ;  /* 0x0022000a00007988 */ /* 0x0001e80008000a05 */
[----:B0-----:R4:W5:Y:S04]  /*20b0*/  LDL.LU.64 R10, [R1+0x178] ;  /* 0x00017800010a7983 */ /* 0x0019680000300a00 */
[----:B------:R4:W5:Y:S04]  /*20c0*/  LDL.LU.64 R8, [R1+0x170] ;  /* 0x0001700001087983 */ /* 0x0009680000300a00 */
[----:B------:R4:W5:Y:S04]  /*20d0*/  LDL.LU.64 R6, [R1+0x168] ;  /* 0x0001680001067983 */ /* 0x0009680000300a00 */
[----:B------:R0:W-:Y:S04]  /*20e0*/  STS.64 [R0+UR5+0x2700], R4 ;  /* 0x0027000400007988 */ /* 0x0001e80008000a05 */
[----:B------:R1:W-:Y:S04]  /*20f0*/  STS.64 [R0+UR5+0x2800], R2 ;  /* 0x0028000200007988 */ /* 0x0003e80008000a05 */
[----:B0-----:R4:W5:Y:S04]  /*2100*/  LDL.LU.64 R4, [R1+0x160] ;  /* 0x0001600001047983 */ /* 0x0019680000300a00 */
[----:B-1----:R4:W5:Y:S04]  /*2110*/  LDL.LU.64 R2, [R1+0x158] ;  /* 0x0001580001027983 */ /* 0x0029680000300a00 */
[----:B------:R4:W-:Y:S04]  /*2120*/  STS.64 [R0+UR5+0x600], R188 ;  /* 0x000600bc00007988 */ /* 0x0009e80008000a05 */
        /* <DEDUP_REMOVED lines=15> */
[----:B-----5:R4:W-:Y:S04]  /*2220*/  STS.64 [R0+UR5+0x2f00], R250 ;  /* 0x002f00fa00007988 */ /* 0x0209e80008000a05 */
[----:B--2---:R4:W-:Y:S04]  /*2230*/  STS.64 [R0+UR5+0x2d00], R244 ;  /* 0x002d00f400007988 */ /* 0x0049e80008000a05 */
[----:B---3--:R4:W-:Y:S02]  /*2240*/  STS.64 [R0+UR5+0x2e00], R242 ;  /* 0x002e00f200007988 */ /* 0x0089e40008000a05 */
.L_x_1:
[----:B------:R-:W-:Y:S05]  /*2250*/  BSYNC.RECONVERGENT B0 ;  /* 0x0000000000007941 */ /* 0x000fea0003800200 */
.L_x_0:
[----:B------:R-:W2:Y:S08]  /*2260*/  S2UR UR6, SR_CgaCtaId ;  /* 0x00000000000679c3 */ /* 0x000eb00000008800 */
[----:B------:R-:W-:Y:S01]  /*2270*/  BAR.SYNC.DEFER_BLOCKING 0x0 ;  /* 0x0000000000007b1d */ /* 0x000fe20000010000 */
[----:B-1--4-:R-:W-:-:S05]  /*2280*/  IMAD.SHL.U32 R0, R252, 0x8, RZ ;  /* 0x00000008fc007824 */ /* 0x012fca00078e00ff */
[----:B------:R-:W-:Y:S01]  /*2290*/  UMOV UR5, 0x400 ;  /* 0x0000040000057882 */ /* 0x000fe20000000000 */
[----:B------:R-:W-:Y:S01]  /*22a0*/  LOP3.LUT R0, R0, 0xf8, RZ, 0xc0, !PT ;  /* 0x000000f800007812 */ /* 0x000fe200078ec0ff */
[----:B------:R-:W-:Y:S01]  /*22b0*/  BSSY.RECONVERGENT B0, `(.L_x_2) ;  /* 0x000017a000007945 */ /* 0x000fe20003800200 */
[----:B--2---:R-:W-:-:S09]  /*22c0*/  ULEA UR5, UR6, UR5, 0x18 ;  /* 0x0000000506057291 */ /* 0x004fd2000f8ec0ff */
[----:B------:R-:W1:Y:S02]  /*22d0*/  LDS.64 R242, [R0+UR5] ;  /* 0x0000000500f27984 */ /* 0x000e640008000a00 */
[-C--:B-1----:R-:W-:Y:S08]  /*22e0*/  HMMA.16816.F16 R2, R76, R242.reuse, R2 ;  /* 0x000000f24c02723c */ /* 0x082ff00000000802 */
[-C--:B------:R-:W-:Y:S08]  /*22f0*/  HMMA.16816.F16 R18, R100, R242.reuse, R18 ;  /* 0x000000f26412723c */ /* 0x080ff00000000812 */
[-C--:B------:R-:W-:Y:S08]  /*2300*/  HMMA.16816.F16 R34, R124, R242.reuse, R34 ;  /* 0x000000f27c22723c */ /* 0x080ff00000000822 */
[----:B------:R-:W-:Y:S01]  /*2310*/  HMMA.16816.F16 R50, R148, R242, R50 ;  /* 0x000000f29432723c */ /* 0x000fe20000000832 */
[----:B------:R-:W1:Y:S07]  /*2320*/  LDS.64 R242, [R0+UR5+0x100] ;  /* 0x0001000500f27984 */ /* 0x000e6e0008000a00 */
        /* <DEDUP_REMOVED lines=22> */
[-C--:B------:R-:W-:Y:S01]  /*2490*/  HMMA.16816.F16 R2, R168, R242.reuse, R50 ;  /* 0x000000f2a802723c */ /* 0x080fe20000000832 */
[----:B------:R-:W1:Y:S07]  /*24a0*/  LDS.64 R50, [R0+UR5+0x600] ;  /* 0x0006000500327984 */ /* 0x000e6e0008000a00 */
[----:B------:R-:W-:Y:S08]  /*24b0*/  HMMA.16816.F16 R248, R96, R242, R248 ;  /* 0x000000f260f8723c */ /* 0x000ff000000008f8 */
        /* <DEDUP_REMOVED lines=29> */
[----:B------:R-:W-:Y:S01]  /*2690*/  HMMA.16816.F16 R246, R96, R52, R246 ;  /* 0x0000003460f6723c */ /* 0x000fe200000008f6 */
[----:B------:R-:W2:Y:S07]  /*26a0*/  LDS.64 R52, [R0+UR5+0xd00] ;  /* 0x000d000500347984 */ /* 0x000eae0008000a00 */
[-C--:B-1----:R-:W-:Y:S08]  /*26b0*/  HMMA.16816.F16 R6, R76, R50.reuse, R6 ;  /* 0x000000324c06723c */ /* 0x082ff00000000806 */
[-C--:B------:R-:W-:Y:S08]  /*26c0*/  HMMA.16816.F16 R22, R100, R50.reuse, R22 ;  /* 0x000000326416723c */ /* 0x080ff00000000816 */
[-C--:B------:R-:W-:Y:S08]  /*26d0*/  HMMA.16816.F16 R38, R124, R50.reuse, R38 ;  /* 0x000000327c26723c */ /* 0x080ff00000000826 */
[----:B------:R-:W-:Y:S08]  /*26e0*/  HMMA.16816.F16 R50, R148, R50, R54 ;  /* 0x000000329432723c */ /* 0x000ff00000000836 */
[-C--:B--2---:R-:W-:Y:S08]  /*26f0*/  HMMA.16816.F16 R6, R80, R52.reuse, R6 ;  /* 0x000000345006723c */ /* 0x084ff00000000806 */
        /* <DEDUP_REMOVED lines=171> */
[----:B------:R-:W-:Y:S01]  /*31b0*/  HMMA.16816.F16 R16, R168, R52, R50 ;  /* 0x00000034a810723c */ /* 0x000fe20000000832 */
[----:B------:R-:W-:Y:S01]  /*31c0*/  SHF.R.U32.HI R50, RZ, 0x5, R252 ;  /* 0x00000005ff327819 */ /* 0x000fe200000116fc */
[----:B------:R-:W-:Y:S03]  /*31d0*/  BAR.SYNC.DEFER_BLOCKING 0x0 ;  /* 0x0000000000007b1d */ /* 0x000fe60000010000 */
[----:B------:R-:W-:-:S03]  /*31e0*/  ISETP.NE.AND P1, PT, R50, 0x1, PT ;  /* 0x000000013200780c */ /* 0x000fc60003f25270 */
[----:B------:R-:W-:Y:S10]  /*31f0*/  HMMA.16816.F16 R64, R96, R52, R64 ;  /* 0x000000346040723c */ /* 0x000ff40000000840 */
[----:B------:R-:W-:Y:S10]  /*3200*/  @P1 BRA `(.L_x_3) ;  /* 0x0000000800101947 */ /* 0x000ff40003800000 */
[----:B------:R1:W-:Y:S04]  /*3210*/  STL.64 [R1+0x1a8], R22 ;  /* 0x0001a81601007387 */ /* 0x0003e80000100a00 */
        /* <DEDUP_REMOVED lines=10> */
[----:B-1----:R-:W4:Y:S04]  /*32c0*/  LDL R22, [R1+0x150] ;  /* 0x0001500001167983 */ /* 0x002f280000100800 */
[----:B------:R-:W4:Y:S04]  /*32d0*/  LDL R23, [R1+0x154] ;  /* 0x0001540001177983 */ /* 0x000f280000100800 */
[----:B--2---:R-:W2:Y:S04]  /*32e0*/  LDL R20, [R1+0x148] ;  /* 0x0001480001147983 */ /* 0x004ea80000100800 */
[----:B------:R-:W2:Y:S04]  /*32f0*/  LDL R21, [R1+0x14c] ;  /* 0x00014c0001157983 */ /* 0x000ea80000100800 */
[----:B---3--:R-:W3:Y:S04]  /*3300*/  LDL R18, [R1+0x140] ;  /* 0x0001400001127983 */ /* 0x008ee80000100800 */
[----:B------:R-:W3:Y:S04]  /*3310*/  LDL R19, [R1+0x144] ;  /* 0x0001440001137983 */ /* 0x000ee80000100800 */
[----:B----4-:R-:W4:Y:S04]  /*3320*/  LDL R16, [R1+0x138] ;  /* 0x0001380001107983 */ /* 0x010f280000100800 */
[----:B------:R-:W4:Y:S04]  /*3330*/  LDL R17, [R1+0x13c] ;  /* 0x00013c0001117983 */ /* 0x000f280000100800 */
[----:B0-----:R-:W4:Y:S04]  /*3340*/  LDL R14, [R1+0x130] ;  /* 0x00013000010e7983 */ /* 0x001f280000100800 */
[----:B------:R-:W4:Y:S04]  /*3350*/  LDL R15, [R1+0x134] ;  /* 0x00013400010f7983 */ /* 0x000f280000100800 */
        /* <DEDUP_REMOVED lines=12> */
[----:B------:R0:W-:Y:S04]  /*3420*/  STS.64 [R0+UR5], R192 ;  /* 0x000000c000007988 */ /* 0x0001e80008000a05 */
        /* <DEDUP_REMOVED lines=23> */
[----:B0-----:R-:W4:Y:S04]  /*35a0*/  LDL R192, [R1+0x80] ;  /* 0x0000800001c07983 */ /* 0x001f280000100800 */
[----:B------:R-:W4:Y:S04]  /*35b0*/  LDL R193, [R1+0x84] ;  /* 0x0000840001c17983 */ /* 0x000f280000100800 */
[----:B-1----:R-:W4:Y:S04]  /*35c0*/  LDL R190, [R1+0x88] ;  /* 0x0000880001be7983 */ /* 0x002f280000100800 */
        /* <DEDUP_REMOVED lines=29> */
[----:B------:R0:W-:Y:S04]  /*37a0*/  STS.64 [R0+UR5+0x200], R22 ;  /* 0x0002001600007988 */ /* 0x0001e80008000a05 */
[----:B--2---:R1:W-:Y:S04]  /*37b0*/  STS.64 [R0+UR5+0x300], R20 ;  /* 0x0003001400007988 */ /* 0x0043e80008000a05 */
[----:B---3--:R2:W-:Y:S04]  /*37c0*/  STS.64 [R0+UR5+0x400], R18 ;  /* 0x0004001200007988 */ /* 0x0085e80008000a05 */
[----:B0-----:R3:W5:Y:S04]  /*37d0*/  LDL.LU.64 R22, [R1+0x1a8] ;  /* 0x0001a80001167983 */ /* 0x0017680000300a00 */
[----:B-1----:R3:W5:Y:S04]  /*37e0*/  LDL.LU.64 R20, [R1+0x1a0] ;  /* 0x0001a00001147983 */ /* 0x0027680000300a00 */
[----:B--2---:R3:W5:Y:S04]  /*37f0*/  LDL.LU.64 R18, [R1+0x198] ;  /* 0x0001980001127983 */ /* 0x0047680000300a00 */
[----:B----4-:R0:W-:Y:S04]  /*3800*/  STS.64 [R0+UR5+0x500], R16 ;  /* 0x0005001000007988 */ /* 0x0101e80008000a05 */
[----:B------:R1:W-:Y:S04]  /*3810*/  STS.64 [R0+UR5+0x800], R14 ;  /* 0x0008000e00007988 */ /* 0x0003e80008000a05 */
[----:B------:R2:W-:Y:S04]  /*3820*/  STS.64 [R0+UR5+0x900], R12 ;  /* 0x0009000c00007988 */ /* 0x0005e80008000a05 */
[----:B0-----:R3:W5:Y:S04]  /*3830*/  LDL.LU.64 R16, [R1+0x190] ;  /* 0x0001900001107983 */ /* 0x0017680000300a00 */
[----:B-1----:R3:W5:Y:S04]  /*3840*/  LDL.LU.64 R14, [R1+0x188] ;  /* 0x00018800010e7983 */ /* 0x0027680000300a00 */
[----:B--2---:R3:W5:Y:S04]  /*3850*/  LDL.LU.64 R12, [R1+0x180] ;  /* 0x00018000010c7983 */ /* 0x0047680000300a00 */
[----:B------:R0:W-:Y:S04]  /*3860*/  STS.64 [R0+UR5+0xa00], R10 ;  /* 0x000a000a00007988 */ /* 0x0001e80008000a05 */
[----:B------:R1:W-:Y:S04]  /*3870*/  STS.64 [R0+UR5+0xb00], R8 ;  /* 0x000b000800007988 */ /* 0x0003e80008000a05 */
[----:B------:R2:W-:Y:S04]  /*3880*/  STS.64 [R0+UR5+0xe00], R6 ;  /* 0x000e000600007988 */ /* 0x0005e80008000a05 */
[----:B0-----:R3:W5:Y:S04]  /*3890*/  LDL.LU.64 R10, [R1+0x178] ;  /* 0x00017800010a7983 */ /* 0x0017680000300a00 */
[----:B-1----:R3:W5:Y:S04]  /*38a0*/  LDL.LU.64 R8, [R1+0x170] ;  /* 0x0001700001087983 */ /* 0x0027680000300a00 */
[----:B--2---:R3:W5:Y:S04]  /*38b0*/  LDL.LU.64 R6, [R1+0x168] ;  /* 0x0001680001067983 */ /* 0x0047680000300a00 */
[----:B------:R0:W-:Y:S04]  /*38c0*/  STS.64 [R0+UR5+0xf00], R4 ;  /* 0x000f000400007988 */ /* 0x0001e80008000a05 */
[----:B------:R1:W-:Y:S04]  /*38d0*/  STS.64 [R0+UR5+0x1000], R2 ;  /* 0x0010000200007988 */ /* 0x0003e80008000a05 */
[----:B0-----:R3:W5:Y:S04]  /*38e0*/  LDL.LU.64 R4, [R1+0x160] ;  /* 0x0001600001047983 */ /* 0x0017680000300a00 */
[----:B-1----:R3:W5:Y:S04]  /*38f0*/  LDL.LU.64 R2, [R1+0x158] ;  /* 0x0001580001027983 */ /* 0x0027680000300a00 */
[----:B-----5:R3:W-:Y:S04]  /*3900*/  STS.64 [R0+UR5+0x2f00], R250 ;  /* 0x002f00fa00007988 */ /* 0x0207e80008000a05 */
        /* <DEDUP_REMOVED lines=19> */
[----:B------:R3:W-:Y:S02]  /*3a40*/  STS.64 [R0+UR5+0x1100], R66 ;  /* 0x0011004200007988 */ /* 0x0007e40008000a05 */
.L_x_3:
[----:B------:R-:W-:Y:S05]  /*3a50*/  BSYNC.RECONVERGENT B0 ;  /* 0x0000000000007941 */ /* 0x000fea0003800200 */
.L_x_2:
[----:B---3--:R-:W2:Y:S04]  /*3a60*/  LDL.LU.64 R74, [R1+0x50] ;  /* 0x00005000014a7983 */ /* 0x008ea80000300a00 */
[----:B------:R-:W3:Y:S04]  /*3a70*/  LDL.LU.64 R52, [R1+0x48] ;  /* 0x0000480001347983 */ /* 0x000ee80000300a00 */
[----:B------:R-:W4:Y:S04]  /*3a80*/  LDL.LU.64 R54, [R1+0x40] ;  /* 0x0000400001367983 */ /* 0x000f280000300a00 */
[----:B------:R-:W4:Y:S04]  /*3a90*/  LDL.LU.64 R68, [R1+0x38] ;  /* 0x0000380001447983 */ /* 0x000f280000300a00 */
[----:B------:R-:W4:Y:S04]  /*3aa0*/  LDL.LU.64 R70, [R1+0x28] ;  /* 0x0000280001467983 */ /* 0x000f280000300a00 */
[----:B------:R-:W4:Y:S04]  /*3ab0*/  LDL.LU.64 R172, [R1+0x20] ;  /* 0x0000200001ac7983 */ /* 0x000f280000300a00 */
[----:B------:R-:W4:Y:S04]  /*3ac0*/  LDL.LU.64 R174, [R1+0x10] ;  /* 0x0000100001ae7983 */ /* 0x000f280000300a00 */
[----:B------:R-:W4:Y:S01]  /*3ad0*/  LDL.LU.64 R176, [R1] ;  /* 0x0000000001b07983 */ /* 0x000f220000300a00 */
[----:B------:R-:W-:Y:S01]  /*3ae0*/  BAR.SYNC.DEFER_BLOCKING 0x0 ;  /* 0x0000000000007b1d */ /* 0x000fe20000010000 */
[----:B------:R-:W-:-:S05]  /*3af0*/  ISETP.GT.U32.AND P0, PT, R252, 0x1f, PT ;  /* 0x0000001ffc00780c */ /* 0x000fca0003f04070 */
[----:B------:R-:W-:Y:S01]  /*3b00*/  BSSY.RECONVERGENT B0, `(.L_x_4) ;  /* 0x000012a000007945 */ /* 0x000fe20003800200 */
[----:B------:R-:W-:Y:S04]  /*3b10*/  LDS.64 R50, [R0+UR5] ;  /* 0x0000000500327984 */ /* 0x000fe80008000a00 */
[----:B------:R-:W2:Y:S04]  /*3b20*/  LDS.64 R72, [R0+UR5+0x2a00] ;  /* 0x002a000500487984 */ /* 0x000ea80008000a00 */
[----:B------:R-:W1:Y:S04]  /*3b30*/  LDS.64 R66, [R0+UR5+0x100] ;  /* 0x0001000500427984 */ /* 0x000e680008000a00 */
[----:B------:R-:W0:Y:S04]  /*3b40*/  LDS.64 R56, [R0+UR5+0x2b00] ;  /* 0x002b000500387984 */ /* 0x000e280008000a00 */
[----:B-----5:R-:W-:Y:S01]  /*3b50*/  LDS.64 R250, [R0+UR5+0x2900] ;  /* 0x0029000500fa7984 */ /* 0x020fe20008000a00 */
[-C--:B--2---:R-:W-:Y:S08]  /*3b60*/  HMMA.16816.F16 R74, R76, R72.reuse, R74 ;  /* 0x000000484c4a723c */ /* 0x084ff0000000084a */
[----:B---3--:R-:W-:Y:S08]  /*3b70*/  HMMA.16816.F16 R52, R100, R72, R52 ;  /* 0x000000486434723c */ /* 0x008ff00000000834 */
[-C--:B----4-:R-:W-:Y:S08]  /*3b80*/  HMMA.16816.F16 R70, R76, R50.reuse, R70 ;  /* 0x000000324c46723c */ /* 0x090ff00000000846 */
[-C--:B------:R-:W-:Y:S08]  /*3b90*/  HMMA.16816.F16 R172, R100, R50.reuse, R172 ;  /* 0x0000003264ac723c */ /* 0x080ff000000008ac */
[-C--:B------:R-:W-:Y:S08]  /*3ba0*/  HMMA.16816.F16 R174, R124, R50.reuse, R174 ;  /* 0x000000327cae723c */ /* 0x080ff000000008ae */
[----:B------:R-:W-:Y:S01]  /*3bb0*/  HMMA.16816.F16 R178, R148, R50, R176 ;  /* 0x0000003294b2723c */ /* 0x000fe200000008b0 */
[----:B------:R-:W2:Y:S07]  /*3bc0*/  LDS.64 R176, [R0+UR5+0x200] ;  /* 0x0002000500b07984 */ /* 0x000eae0008000a00 */
[-C--:B------:R-:W-:Y:S08]  /*3bd0*/  HMMA.16816.F16 R54, R124, R72.reuse, R54 ;  /* 0x000000487c36723c */ /* 0x080ff00000000836 */
[----:B------:R-:W-:Y:S01]  /*3be0*/  HMMA.16816.F16 R72, R148, R72, R68 ;  /* 0x000000489448723c */ /* 0x000fe20000000844 */
[----:B------:R-:W3:Y:S07]  /*3bf0*/  LDS.64 R68, [R0+UR5+0x600] ;  /* 0x0006000500447984 */ /* 0x000eee0008000a00 */
[-C--:B-1----:R-:W-:Y:S08]  /*3c00*/  HMMA.16816.F16 R70, R80, R66.reuse, R70 ;  /* 0x000000425046723c */ /* 0x082ff00000000846 */
[-C--:B------:R-:W-:Y:S08]  /*3c10*/  HMMA.16816.F16 R172, R104, R66.reuse, R172 ;  /* 0x0000004268ac723c */ /* 0x080ff000000008ac */
[-C--:B------:R-:W-:Y:S08]  /*3c20*/  HMMA.16816.F16 R174, R128, R66.reuse, R174 ;  /* 0x0000004280ae723c */ /* 0x080ff000000008ae */
[----:B------:R-:W-:Y:S01]  /*3c30*/  HMMA.16816.F16 R178, R152, R66, R178 ;  /* 0x0000004298b2723c */ /* 0x000fe200000008b2 */
[----:B------:R-:W1:Y:S07]  /*3c40*/  LDS.64 R66, [R0+UR5+0x300] ;  /* 0x0003000500427984 */ /* 0x000e6e0008000a00 */
[-C--:B0-----:R-:W-:Y:S01]  /*3c50*/  HMMA.16816.F16 R50, R80, R56.reuse, R74 ;  /* 0x000000385032723c */ /* 0x081fe2000000084a */
[----:B------:R-:W-:Y:S07]  /*3c60*/  LDS.64 R74, [R0+UR5+0x800] ;  /* 0x00080005004a7984 */ /* 0x000fee0008000a00 */
[-C--:B------:R-:W-:Y:S08]  /*3c70*/  HMMA.16816.F16 R52, R104, R56.reuse, R52 ;  /* 0x000000386834723c */ /* 0x080ff00000000834 */
[-C--:B------:R-:W-:Y:S08]  /*3c80*/  HMMA.16816.F16 R54, R128, R56.reuse, R54 ;  /* 0x000000388036723c */ /* 0x080ff00000000836 */
[----:B------:R-:W-:Y:S01]  /*3c90*/  HMMA.16816.F16 R56, R152, R56, R72 ;  /* 0x000000389838723c */ /* 0x000fe20000000848 */
[----:B------:R-:W0:Y:S07]  /*3ca0*/  LDS.64 R72, [R0+UR5+0x700] ;  /* 0x0007000500487984 */ /* 0x000e2e0008000a00 */
[-C--:B--2---:R-:W-:Y:S08]  /*3cb0*/  HMMA.16816.F16 R70, R84, R176.reuse, R70 ;  /* 0x000000b05446723c */ /* 0x084ff00000000846 */
[-C--:B------:R-:W-:Y:S08]  /*3cc0*/  HMMA.16816.F16 R172, R108, R176.reuse, R172 ;  /* 0x000000b06cac723c */ /* 0x080ff000000008ac */
[-C--:B------:R-:W-:Y:S08]  /*3cd0*/  HMMA.16816.F16 R174, R132, R176.reuse, R174 ;  /* 0x000000b084ae723c */ /* 0x080ff000000008ae */
[----:B------:R-:W-:Y:S01]  /*3ce0*/  HMMA.16816.F16 R178, R156, R176, R178 ;  /* 0x000000b09cb2723c */ /* 0x000fe200000008b2 */
[----:B------:R-:W2:Y:S07]  /*3cf0*/  LDS.64 R176, [R0+UR5+0x400] ;  /* 0x0004000500b07984 */ /* 0x000eae0008000a00 */
[-C--:B---3--:R-:W-:Y:S08]  /*3d00*/  HMMA.16816.F16 R194, R76, R68.reuse, R194 ;  /* 0x000000444cc2723c */ /* 0x088ff000000008c2 */
[-C--:B------:R-:W-:Y:S08]  /*3d10*/  HMMA.16816.F16 R196, R100, R68.reuse, R196 ;  /* 0x0000004464c4723c */ /* 0x080ff000000008c4 */
[----:B------:R-:W-:Y:S08]  /*3d20*/  HMMA.16816.F16 R198, R124, R68, R198 ;  /* 0x000000447cc6723c */ /* 0x000ff000000008c6 */
[-C--:B-1----:R-:W-:Y:S08]  /*3d30*/  HMMA.16816.F16 R70, R88, R66.reuse, R70 ;  /* 0x000000425846723c */ /* 0x082ff00000000846 */
[-C--:B------:R-:W-:Y:S08]  /*3d40*/  HMMA.16816.F16 R172, R112, R66.reuse, R172 ;  /* 0x0000004270ac723c */ /* 0x080ff000000008ac */
[-C--:B------:R-:W-:Y:S08]  /*3d50*/  HMMA.16816.F16 R174, R136, R66.reuse, R174 ;  /* 0x0000004288ae723c */ /* 0x080ff000000008ae */
[----:B------:R-:W-:Y:S01]  /*3d60*/  HMMA.16816.F16 R178, R160, R66, R178 ;  /* 0x00000042a0b2723c */ /* 0x000fe200000008b2 */
[----:B------:R-:W1:Y:S07]  /*3d70*/  LDS.64 R66, [R0+UR5+0x500] ;  /* 0x0005000500427984 */ /* 0x000e6e0008000a00 */
[----:B------:R-:W-:Y:S08]  /*3d80*/  HMMA.16816.F16 R68, R148, R68, R200 ;  /* 0x000000449444723c */ /* 0x000ff000000008c8 */
[-C--:B0-----:R-:W-:Y:S08]  /*3d90*/  HMMA.16816.F16 R194, R80, R72.reuse, R194 ;  /* 0x0000004850c2723c */ /* 0x081ff000000008c2 */
[-C--:B------:R-:W-:Y:S08]  /*3da0*/  HMMA.16816.F16 R196, R104, R72.reuse, R196 ;  /* 0x0000004868c4723c */ /* 0x080ff000000008c4 */
[-C--:B------:R-:W-:Y:S08]  /*3db0*/  HMMA.16816.F16 R198, R128, R72.reuse, R198 ;  /* 0x0000004880c6723c */ /* 0x080ff000000008c6 */
[----:B------:R-:W-:Y:S01]  /*3dc0*/  HMMA.16816.F16 R72, R152, R72, R68 ;  /* 0x000000489848723c */ /* 0x000fe20000000844 */
[----:B------:R-:W0:Y:S07]  /*3dd0*/  LDS.64 R68, [R0+UR5+0x900] ;  /* 0x0009000500447984 */ /* 0x000e2e0008000a00 */
[-C--:B--2---:R-:W-:Y:S08]  /*3de0*/  HMMA.16816.F16 R70, R92, R176.reuse, R70 ;  /* 0x000000b05c46723c */ /* 0x084ff00000000846 */
[----:B------:R-:W-:Y:S08]  /*3df0*/  HMMA.16816.F16 R172, R116, R176, R172 ;  /* 0x000000b074ac723c */ /* 0x000ff000000008ac */
[-C--:B------:R-:W-:Y:S08]  /*3e00*/  HMMA.16816.F16 R194, R84, R74.reuse, R194 ;  /* 0x0000004a54c2723c */ /* 0x080ff000000008c2 */
[-C--:B------:R-:W-:Y:S08]  /*3e10*/  HMMA.16816.F16 R196, R108, R74.reuse, R196 ;  /* 0x0000004a6cc4723c */ /* 0x080ff000000008c4 */
[----:B------:R-:W-:Y:S08]  /*3e20*/  HMMA.16816.F16 R198, R132, R74, R198 ;  /* 0x0000004a84c6723c */ /* 0x000ff000000008c6 */
[-C--:B------:R-:W-:Y:S08]  /*3e30*/  HMMA.16816.F16 R174, R140, R176.reuse, R174 ;  /* 0x000000b08cae723c */ /* 0x080ff000000008ae */
[----:B------:R-:W-:Y:S01]  /*3e40*/  HMMA.16816.F16 R178, R164, R176, R178 ;  /* 0x000000b0a4b2723c */ /* 0x000fe200000008b2 */
[----:B------:R-:W2:Y:S07]  /*3e50*/  LDS.64 R176, [R0+UR5+0xc00] ;  /* 0x000c000500b07984 */ /* 0x000eae0008000a00 */
[----:B-1----:R-:W-:Y:S08]  /*3e60*/  HMMA.16816.F16 R70, R96, R66, R70 ;  /* 0x000000426046723c */ /* 0x002ff00000000846 */
[----:B------:R-:W-:Y:S01]  /*3e70*/  HMMA.16816.F16 R74, R156, R74, R72 ;  /* 0x0000004a9c4a723c */ /* 0x000fe20000000848 */
[----:B------:R-:W1:Y:S07]  /*3e80*/  LDS.64 R72, [R0+UR5+0xa00] ;  /* 0x000a000500487984 */ /* 0x000e6e0008000a00 */
[----:B------:R-:W-:Y:S03]  /*3e90*/  HMMA.16816.F16 R172, R120, R66, R172 ;  /* 0x0000004278ac723c */ /* 0x000fe600000008ac */
[----:B------:R3:W-:Y:S05]  /*3ea0*/  STL.64 [R1+0x28], R70 ;  /* 0x0000284601007387 */ /* 0x0007ea0000100a00 */
[----:B0-----:R-:W-:Y:S08]  /*3eb0*/  HMMA.16816.F16 R194, R88, R68, R194 ;  /* 0x0000004458c2723c */ /* 0x001ff000000008c2 */
[----:B---3--:R-:W-:Y:S03]  /*3ec0*/  HMMA.16816.F16 R70, R144, R66, R174 ;  /* 0x000000429046723c */ /* 0x008fe600000008ae */
[----:B------:R-:W-:Y:S04]  /*3ed0*/  STL.64 [R1+0x20], R172 ;  /* 0x000020ac01007387 */ /* 0x000fe80000100a00 */
[----:B------:R-:W-:Y:S01]  /*3ee0*/  LDS.64 R172, [R0+UR5+0x1000] ;  /* 0x0010000500ac7984 */ /* 0x000fe20008000a00 */
[-C--:B------:R-:W-:Y:S03]  /*3ef0*/  HMMA.16816.F16 R180, R112, R68.reuse, R196 ;  /* 0x0000004470b4723c */ /* 0x080fe600000008c4 */
[----:B------:R-:W-:Y:S05]  /*3f00*/  LDS.64 R196, [R0+UR5+0xb00] ;  /* 0x000b000500c47984 */ /* 0x000fea0008000a00 */
[-C--:B------:R-:W-:Y:S03]  /*3f10*/  HMMA.16816.F16 R198, R136, R68.reuse, R198 ;  /* 0x0000004488c6723c */ /* 0x080fe600000008c6 */
[----:B------:R-:W-:Y:S04]  /*3f20*/  STL.64 [R1+0x10], R70 ;  /* 0x0000104601007387 */ /* 0x000fe80000100a00 */
[----:B------:R-:W-:Y:S01]  /*3f30*/  LDS.64 R70, [R0+UR5+0xe00] ;  /* 0x000e000500467984 */ /* 0x000fe20008000a00 */
[----:B------:R-:W-:Y:S03]  /*3f40*/  HMMA.16816.F16 R74, R160, R68, R74 ;  /* 0x00000044a04a723c */ /* 0x000fe6000000084a */
[----:B------:R-:W0:Y:S05]  /*3f50*/  LDS.64 R68, [R0+UR5+0xd00] ;  /* 0x000d000500447984 */ /* 0x000e2a0008000a00 */
[----:B------:R-:W-:Y:S01]  /*3f60*/  HMMA.16816.F16 R66, R168, R66, R178 ;  /* 0x00000042a842723c */ /* 0x000fe200000008b2 */
[----:B------:R-:W-:Y:S07]  /*3f70*/  LDS.64 R178, [R0+UR5+0x2000] ;  /* 0x0020000500b27984 */ /* 0x000fee0008000a00 */
[-C--:B--2---:R-:W-:Y:S08]  /*3f80*/  HMMA.16816.F16 R208, R76, R176.reuse, R208 ;  /* 0x000000b04cd0723c */ /* 0x084ff000000008d0 */
[-C--:B------:R-:W-:Y:S03]  /*3f90*/  HMMA.16816.F16 R206, R100, R176.reuse, R206 ;  /* 0x000000b064ce723c */ /* 0x080fe600000008ce */
[----:B------:R-:W-:Y:S04]  /*3fa0*/  STL.64 [R1], R66 ;  /* 0x0000004201007387 */ /* 0x000fe80000100a00 */
[----:B------:R-:W2:Y:S01]  /*3fb0*/  LDS.64 R66, [R0+UR5+0x1200] ;  /* 0x0012000500427984 */ /* 0x000ea20008000a00 */
[-C--:B------:R-:W-:Y:S08]  /*3fc0*/  HMMA.16816.F16 R202, R124, R176.reuse, R202 ;  /* 0x000000b07cca723c */ /* 0x080ff000000008ca */
[----:B------:R-:W-:Y:S08]  /*3fd0*/  HMMA.16816.F16 R176, R148, R176, R204 ;  /* 0x000000b094b0723c */ /* 0x000ff000000008cc */
[-C--:B-1----:R-:W-:Y:S08]  /*3fe0*/  HMMA.16816.F16 R200, R92, R72.reuse, R194 ;  /* 0x000000485cc8723c */ /* 0x082ff000000008c2 */
[-C--:B------:R-:W-:Y:S08]  /*3ff0*/  HMMA.16816.F16 R180, R116, R72.reuse, R180 ;  /* 0x0000004874b4723c */ /* 0x080ff000000008b4 */
[-C--:B------:R-:W-:Y:S08]  /*4000*/  HMMA.16816.F16 R194, R140, R72.reuse, R198 ;  /* 0x000000488cc2723c */ /* 0x080ff000000008c6 */
[----:B------:R-:W-:Y:S01]  /*4010*/  HMMA.16816.F16 R74, R164, R72, R74 ;  /* 0x00000048a44a723c */ /* 0x000fe2000000084a */
[----:B------:R-:W1:Y:S07]  /*4020*/  LDS.64 R72, [R0+UR5+0x1300] ;  /* 0x0013000500487984 */ /* 0x000e6e0008000a00 */
[-C--:B0-----:R-:W-:Y:S08]  /*4030*/  HMMA.16816.F16 R208, R80, R68.reuse, R208 ;  /* 0x0000004450d0723c */ /* 0x081ff000000008d0 */
[-C--:B------:R-:W-:Y:S08]  /*4040*/  HMMA.16816.F16 R206, R104, R68.reuse, R206 ;  /* 0x0000004468ce723c */ /* 0x080ff000000008ce */
[-C--:B------:R-:W-:Y:S08]  /*4050*/  HMMA.16816.F16 R202, R128, R68.reuse, R202 ;  /* 0x0000004480ca723c */ /* 0x080ff000000008ca */
[----:B------:R-:W-:Y:S01]  /*4060*/  HMMA.16816.F16 R176, R152, R68, R176 ;  /* 0x0000004498b0723c */ /* 0x000fe200000008b0 */
[----:B------:R-:W0:Y:S07]  /*4070*/  LDS.64 R68, [R0+UR5+0xf00] ;  /* 0x000f000500447984 */ /* 0x000e2e0008000a00 */
[-C--:B------:R-:W-:Y:S08]  /*4080*/  HMMA.16816.F16 R200, R96, R196.reuse, R200 ;  /* 0x000000c460c8723c */ /* 0x080ff000000008c8 */
[-C--:B------:R-:W-:Y:S08]  /*4090*/  HMMA.16816.F16 R198, R120, R196.reuse, R180 ;  /* 0x000000c478c6723c */ /* 0x080ff000000008b4 */
[-C--:B------:R-:W-:Y:S08]  /*40a0*/  HMMA.16816.F16 R194, R144, R196.reuse, R194 ;  /* 0x000000c490c2723c */ /* 0x080ff000000008c2 */
[----:B------:R-:W-:Y:S01]  /*40b0*/  HMMA.16816.F16 R196, R168, R196, R74 ;  /* 0x000000c4a8c4723c */ /* 0x000fe2000000084a */
[----:B------:R-:W3:Y:S07]  /*40c0*/  LDS.64 R74, [R0+UR5+0x1400] ;  /* 0x00140005004a7984 */ /* 0x000eee0008000a00 */
[-C--:B--2---:R-:W-:Y:S08]  /*40d0*/  HMMA.16816.F16 R216, R76, R66.reuse, R216 ;  /* 0x000000424cd8723c */ /* 0x084ff000000008d8 */
[-C--:B------:R-:W-:Y:S08]  /*40e0*/  HMMA.16816.F16 R210, R100, R66.reuse, R210 ;  /* 0x0000004264d2723c */ /* 0x080ff000000008d2 */
[-C--:B------:R-:W-:Y:S08]  /*40f0*/  HMMA.16816.F16 R212, R124, R66.reuse, R212 ;  /* 0x000000427cd4723c */ /* 0x080ff000000008d4 */
[----:B------:R-:W-:Y:S08]  /*4100*/  HMMA.16816.F16 R66, R148, R66, R214 ;  /* 0x000000429442723c */ /* 0x000ff000000008d6 */
[-C--:B------:R-:W-:Y:S08]  /*4110*/  HMMA.16816.F16 R208, R84, R70.reuse, R208 ;  /* 0x0000004654d0723c */ /* 0x080ff000000008d0 */
[-C--:B------:R-:W-:Y:S08]  /*4120*/  HMMA.16816.F16 R206, R108, R70.reuse, R206 ;  /* 0x000000466cce723c */ /* 0x080ff000000008ce */
[-C--:B------:R-:W-:Y:S08]  /*4130*/  HMMA.16816.F16 R202, R132, R70.reuse, R202 ;  /* 0x0000004684ca723c */ /* 0x080ff000000008ca */
[----:B------:R-:W-:Y:S01]  /*4140*/  HMMA.16816.F16 R176, R156, R70, R176 ;  /* 0x000000469cb0723c */ /* 0x000fe200000008b0 */
[----:B------:R-:W-:Y:S07]  /*4150*/  LDS.64 R70, [R0+UR5+0x1800] ;  /* 0x0018000500467984 */ /* 0x000fee0008000a00 */
[----:B-1----:R-:W-:Y:S08]  /*4160*/  HMMA.16816.F16 R66, R152, R72, R66 ;  /* 0x000000489842723c */ /* 0x002ff00000000842 */
[-C--:B0-----:R-:W-:Y:S08]  /*4170*/  HMMA.16816.F16 R208, R88, R68.reuse, R208 ;  /* 0x0000004458d0723c */ /* 0x081ff000000008d0 */
[-C--:B------:R-:W-:Y:S08]  /*4180*/  HMMA.16816.F16 R206, R112, R68.reuse, R206 ;  /* 0x0000004470ce723c */ /* 0x080ff000000008ce */
[-C--:B------:R-:W-:Y:S08]  /*4190*/  HMMA.16816.F16 R202, R136, R68.reuse, R202 ;  /* 0x0000004488ca723c */ /* 0x080ff000000008ca */
[----:B------:R-:W-:Y:S01]  /*41a0*/  HMMA.16816.F16 R176, R160, R68, R176 ;  /* 0x00000044a0b0723c */ /* 0x000fe200000008b0 */
[----:B------:R-:W0:Y:S07]  /*41b0*/  LDS.64 R68, [R0+UR5+0x1500] ;  /* 0x0015000500447984 */ /* 0x000e2e0008000a00 */
[-C--:B------:R-:W-:Y:S08]  /*41c0*/  HMMA.16816.F16 R216, R80, R72.reuse, R216 ;  /* 0x0000004850d8723c */ /* 0x080ff000000008d8 */
[-C--:B------:R-:W-:Y:S08]  /*41d0*/  HMMA.16816.F16 R210, R104, R72.reuse, R210 ;  /* 0x0000004868d2723c */ /* 0x080ff000000008d2 */
[----:B------:R-:W-:Y:S01]  /*41e0*/  HMMA.16816.F16 R212, R128, R72, R212 ;  /* 0x0000004880d4723c */ /* 0x000fe200000008d4 */
[----:B------:R-:W-:Y:S07]  /*41f0*/  LDS.64 R72, [R0+UR5+0x1900] ;  /* 0x0019000500487984 */ /* 0x000fee0008000a00 */
[-C--:B---3--:R-:W-:Y:S01]  /*4200*/  HMMA.16816.F16 R174, R156, R74.reuse, R66 ;  /* 0x0000004a9cae723c */ /* 0x088fe20000000842 */
[----:B------:R-:W1:Y:S07]  /*4210*/  LDS.64 R66, [R0+UR5+0x1100] ;  /* 0x0011000500427984 */ /* 0x000e6e0008000a00 */
[-C--:B------:R-:W-:Y:S08]  /*4220*/  HMMA.16816.F16 R216, R84, R74.reuse, R216 ;  /* 0x0000004a54d8723c */ /* 0x080ff000000008d8 */
[-C--:B------:R-:W-:Y:S08]  /*4230*/  HMMA.16816.F16 R210, R108, R74.reuse, R210 ;  /* 0x0000004a6cd2723c */ /* 0x080ff000000008d2 */
[----:B------:R-:W-:Y:S01]  /*4240*/  HMMA.16816.F16 R212, R132, R74, R212 ;  /* 0x0000004a84d4723c */ /* 0x000fe200000008d4 */
[----:B------:R-:W-:Y:S07]  /*4250*/  LDS.64 R74, [R0+UR5+0x1600] ;  /* 0x00160005004a7984 */ /* 0x000fee0008000a00 */
[-C--:B------:R-:W-:Y:S08]  /*4260*/  HMMA.16816.F16 R208, R92, R172.reuse, R208 ;  /* 0x000000ac5cd0723c */ /* 0x080ff000000008d0 */
[-C--:B------:R-:W-:Y:S08]  /*4270*/  HMMA.16816.F16 R206, R116, R172.reuse, R206 ;  /* 0x000000ac74ce723c */ /* 0x080ff000000008ce */
[-C--:B------:R-:W-:Y:S08]  /*4280*/  HMMA.16816.F16 R202, R140, R172.reuse, R202 ;  /* 0x000000ac8cca723c */ /* 0x080ff000000008ca */
[----:B------:R-:W-:Y:S01]  /*4290*/  HMMA.16816.F16 R176, R164, R172, R176 ;  /* 0x000000aca4b0723c */ /* 0x000fe200000008b0 */
[----:B------:R-:W2:Y:S07]  /*42a0*/  LDS.64 R172, [R0+UR5+0x1e00] ;  /* 0x001e000500ac7984 */ /* 0x000eae0008000a00 */
[-C--:B0-----:R-:W-:Y:S08]  /*42b0*/  HMMA.16816.F16 R216, R88, R68.reuse, R216 ;  /* 0x0000004458d8723c */ /* 0x081ff000000008d8 */
[-C--:B------:R-:W-:Y:S08]  /*42c0*/  HMMA.16816.F16 R210, R112, R68.reuse, R210 ;  /* 0x0000004470d2723c */ /* 0x080ff000000008d2 */
[-C--:B------:R-:W-:Y:S08]  /*42d0*/  HMMA.16816.F16 R212, R136, R68.reuse, R212 ;  /* 0x0000004488d4723c */ /* 0x080ff000000008d4 */
[----:B------:R-:W-:Y:S01]  /*42e0*/  HMMA.16816.F16 R174, R160, R68, R174 ;  /* 0x00000044a0ae723c */ /* 0x000fe200000008ae */
[----:B------:R-:W0:Y:S07]  /*42f0*/  LDS.64 R68, [R0+UR5+0x1f00] ;  /* 0x001f000500447984 */ /* 0x000e2e0008000a00 */
[----:B-1----:R-:W-:Y:S08]  /*4300*/  HMMA.16816.F16 R204, R144, R66, R202 ;  /* 0x0000004290cc723c */ /* 0x002ff000000008ca */
[-C--:B------:R-:W-:Y:S08]  /*4310*/  HMMA.16816.F16 R234, R76, R70.reuse, R234 ;  /* 0x000000464cea723c */ /* 0x080ff000000008ea */
[-C--:B------:R-:W-:Y:S08]  /*4320*/  HMMA.16816.F16 R236, R100, R70.reuse, R236 ;  /* 0x0000004664ec723c */ /* 0x080ff000000008ec */
[----:B------:R-:W-:Y:S08]  /*4330*/  HMMA.16816.F16 R238, R124, R70, R238 ;  /* 0x000000467cee723c */ /* 0x000ff000000008ee */
[----:B------:R-:W-:Y:S01]  /*4340*/  HMMA.16816.F16 R202, R168, R66, R176 ;  /* 0x00000042a8ca723c */ /* 0x000fe200000008b0 */
[----:B------:R-:W1:Y:S07]  /*4350*/  LDS.64 R176, [R0+UR5+0x1a00] ;  /* 0x001a000500b07984 */ /* 0x000e6e0008000a00 */
[----:B------:R-:W-:Y:S01]  /*4360*/  HMMA.16816.F16 R70, R148, R70, R240 ;  /* 0x000000469446723c */ /* 0x000fe200000008f0 */
[----:B------:R-:W-:Y:S07]  /*4370*/  LDS.64 R240, [R0+UR5+0x2f00] ;  /* 0x002f000500f07984 */ /* 0x000fee0008000a00 */
[-C--:B--2---:R-:W-:Y:S08]  /*4380*/  HMMA.16816.F16 R232, R76, R172.reuse, R232 ;  /* 0x000000ac4ce8723c */ /* 0x084ff000000008e8 */
[-C--:B------:R-:W-:Y:S08]  /*4390*/  HMMA.16816.F16 R182, R100, R172.reuse, R230 ;  /* 0x000000ac64b6723c */ /* 0x080ff000000008e6 */
[-C--:B------:R-:W-:Y:S08]  /*43a0*/  HMMA.16816.F16 R180, R124, R172.reuse, R226 ;  /* 0x000000ac7cb4723c */ /* 0x080ff000000008e2 */
[----:B------:R-:W-:Y:S08]  /*43b0*/  HMMA.16816.F16 R184, R148, R172, R228 ;  /* 0x000000ac94b8723c */ /* 0x000ff000000008e4 */
[-C--:B------:R-:W-:Y:S08]  /*43c0*/  HMMA.16816.F16 R208, R96, R66.reuse, R208 ;  /* 0x0000004260d0723c */ /* 0x080ff000000008d0 */
[----:B------:R-:W-:Y:S01]  /*43d0*/  HMMA.16816.F16 R206, R120, R66, R206 ;  /* 0x0000004278ce723c */ /* 0x000fe200000008ce */
[----:B------:R-:W2:Y:S07]  /*43e0*/  LDS.64 R66, [R0+UR5+0x1b00] ;  /* 0x001b000500427984 */ /* 0x000eae0008000a00 */
[-C--:B------:R-:W-:Y:S08]  /*43f0*/  HMMA.16816.F16 R234, R80, R72.reuse, R234 ;  /* 0x0000004850ea723c */ /* 0x080ff000000008ea */
[-C--:B------:R-:W-:Y:S08]  /*4400*/  HMMA.16816.F16 R236, R104, R72.reuse, R236 ;  /* 0x0000004868ec723c */ /* 0x080ff000000008ec */
[-C--:B------:R-:W-:Y:S08]  /*4410*/  HMMA.16816.F16 R238, R128, R72.reuse, R238 ;  /* 0x0000004880ee723c */ /* 0x080ff000000008ee */
[----:B------:R-:W-:Y:S01]  /*4420*/  HMMA.16816.F16 R70, R152, R72, R70 ;  /* 0x000000489846723c */ /* 0x000fe20000000846 */
[----:B------:R-:W-:Y:S07]  /*4430*/  LDS.64 R72, [R0+UR5+0x2100] ;  /* 0x0021000500487984 */ /* 0x000fee0008000a00 */
[-C--:B0-----:R-:W-:Y:S08]  /*4440*/  HMMA.16816.F16 R172, R80, R68.reuse, R232 ;  /* 0x0000004450ac723c */ /* 0x081ff000000008e8 */
[-C--:B------:R-:W-:Y:S08]  /*4450*/  HMMA.16816.F16 R182, R104, R68.reuse, R182 ;  /* 0x0000004468b6723c */ /* 0x080ff000000008b6 */
[-C--:B------:R-:W-:Y:S08]  /*4460*/  HMMA.16816.F16 R180, R128, R68.reuse, R180 ;  /* 0x0000004480b4723c */ /* 0x080ff000000008b4 */
[----:B------:R-:W-:Y:S01]  /*4470*/  HMMA.16816.F16 R184, R152, R68, R184 ;  /* 0x0000004498b8723c */ /* 0x000fe200000008b8 */
[----:B------:R-:W0:Y:S07]  /*4480*/  LDS.64 R68, [R0+UR5+0x2400] ;  /* 0x0024000500447984 */ /* 0x000e2e0008000a00 */
[-C--:B-1----:R-:W-:Y:S08]  /*4490*/  HMMA.16816.F16 R234, R84, R176.reuse, R234 ;  /* 0x000000b054ea723c */ /* 0x082ff000000008ea */
[-C--:B------:R-:W-:Y:S08]  /*44a0*/  HMMA.16816.F16 R236, R108, R176.reuse, R236 ;  /* 0x000000b06cec723c */ /* 0x080ff000000008ec */
[-C--:B------:R-:W-:Y:S08]  /*44b0*/  HMMA.16816.F16 R238, R132, R176.reuse, R238 ;  /* 0x000000b084ee723c */ /* 0x080ff000000008ee */
[----:B------:R-:W-:Y:S01]  /*44c0*/  HMMA.16816.F16 R70, R156, R176, R70 ;  /* 0x000000b09c46723c */ /* 0x000fe20000000846 */
[----:B------:R-:W1:Y:S07]  /*44d0*/  LDS.64 R176, [R0+UR5+0x2500] ;  /* 0x0025000500b07984 */ /* 0x000e6e0008000a00 */
        /* <DEDUP_REMOVED lines=8> */
[----:B------:R-:W-:Y:S01]  /*4560*/  HMMA.16816.F16 R70, R160, R66, R70 ;  /* 0x00000042a046723c */ /* 0x000fe20000000846 */
[----:B------:R-:W2:Y:S07]  /*4570*/  LDS.64 R66, [R0+UR5+0x2600] ;  /* 0x0026000500427984 */ /* 0x000eae0008000a00 */
[-C--:B0-----:R-:W-:Y:S01]  /*4580*/  HMMA.16816.F16 R76, R76, R68.reuse, R224 ;  /* 0x000000444c4c723c */ /* 0x081fe200000008e0 */
[----:B------:R-:W-:Y:S07]  /*4590*/  LDS.64 R78, [R0+UR5+0x1c00] ;  /* 0x001c0005004e7984 */ /* 0x000fee0008000a00 */
[-C--:B------:R-:W-:Y:S08]  /*45a0*/  HMMA.16816.F16 R100, R100, R68.reuse, R218 ;  /* 0x000000446464723c */ /* 0x080ff000000008da */
[-C--:B------:R-:W-:Y:S01]  /*45b0*/  HMMA.16816.F16 R124, R124, R68.reuse, R220 ;  /* 0x000000447c7c723c */ /* 0x080fe200000008dc */
[----:B------:R-:W-:Y:S07]  /*45c0*/  LDS.64 R220, [R0+UR5+0x2300] ;  /* 0x0023000500dc7984 */ /* 0x000fee0008000a00 */
[----:B------:R-:W-:Y:S01]  /*45d0*/  HMMA.16816.F16 R68, R148, R68, R222 ;  /* 0x000000449444723c */ /* 0x000fe200000008de */
[----:B------:R-:W-:Y:S07]  /*45e0*/  LDS.64 R222, [R0+UR5+0x1d00] ;  /* 0x001d000500de7984 */ /* 0x000fee0008000a00 */
[----:B-1----:R-:W-:Y:S01]  /*45f0*/  HMMA.16816.F16 R76, R80, R176, R76 ;  /* 0x000000b0504c723c */ /* 0x002fe2000000084c */
[----:B------:R-:W0:Y:S07]  /*4600*/  LDS.64 R80, [R0+UR5+0x2700] ;  /* 0x0027000500507984 */ /* 0x000e2e0008000a00 */
[-C--:B------:R-:W-:Y:S08]  /*4610*/  HMMA.16816.F16 R172, R84, R178.reuse, R172 ;  /* 0x000000b254ac723c */ /* 0x080ff000000008ac */
[-C--:B------:R-:W-:Y:S08]  /*4620*/  HMMA.16816.F16 R182, R108, R178.reuse, R182 ;  /* 0x000000b26cb6723c */ /* 0x080ff000000008b6 */
[-C--:B------:R-:W-:Y:S08]  /*4630*/  HMMA.16816.F16 R180, R132, R178.reuse, R180 ;  /* 0x000000b284b4723c */ /* 0x080ff000000008b4 */
[----:B------:R-:W-:Y:S08]  /*4640*/  HMMA.16816.F16 R184, R156, R178, R184 ;  /* 0x000000b29cb8723c */ /* 0x000ff000000008b8 */
[-C--:B------:R-:W-:Y:S08]  /*4650*/  HMMA.16816.F16 R100, R104, R176.reuse, R100 ;  /* 0x000000b06864723c */ /* 0x080ff00000000864 */
[-C--:B------:R-:W-:Y:S08]  /*4660*/  HMMA.16816.F16 R124, R128, R176.reuse, R124 ;  /* 0x000000b0807c723c */ /* 0x080ff0000000087c */
[----:B------:R-:W-:Y:S01]  /*4670*/  HMMA.16816.F16 R152, R152, R176, R68 ;  /* 0x000000b09898723c */ /* 0x000fe20000000844 */
[----:B------:R-:W-:Y:S07]  /*4680*/  LDS.64 R68, [R0+UR5+0x2800] ;  /* 0x0028000500447984 */ /* 0x000fee0008000a00 */
[----:B---3--:R-:W-:Y:S08]  /*4690*/  HMMA.16816.F16 R214, R120, R74, R210 ;  /* 0x0000004a78d6723c */ /* 0x008ff000000008d2 */
[----:B--2---:R-:W-:Y:S01]  /*46a0*/  HMMA.16816.F16 R82, R84, R66, R76 ;  /* 0x000000425452723c */ /* 0x004fe2000000084c */
[----:B------:R-:W1:Y:S07]  /*46b0*/  LDS.64 R76, [R0+UR5+0x2200] ;  /* 0x00220005004c7984 */ /* 0x000e6e0008000a00 */
[-C--:B------:R-:W-:Y:S08]  /*46c0*/  HMMA.16816.F16 R216, R96, R74.reuse, R216 ;  /* 0x0000004a60d8723c */ /* 0x080ff000000008d8 */
[-C--:B------:R-:W-:Y:S08]  /*46d0*/  HMMA.16816.F16 R212, R144, R74.reuse, R212 ;  /* 0x0000004a90d4723c */ /* 0x080ff000000008d4 */
[----:B------:R-:W-:Y:S08]  /*46e0*/  HMMA.16816.F16 R210, R168, R74, R174 ;  /* 0x0000004aa8d2723c */ /* 0x000ff000000008ae */
[-C--:B------:R-:W-:Y:S08]  /*46f0*/  HMMA.16816.F16 R172, R88, R72.reuse, R172 ;  /* 0x0000004858ac723c */ /* 0x080ff000000008ac */
[-C--:B------:R-:W-:Y:S08]  /*4700*/  HMMA.16816.F16 R182, R112, R72.reuse, R182 ;  /* 0x0000004870b6723c */ /* 0x080ff000000008b6 */
[-C--:B------:R-:W-:Y:S08]  /*4710*/  HMMA.16816.F16 R180, R136, R72.reuse, R180 ;  /* 0x0000004888b4723c */ /* 0x080ff000000008b4 */
[----:B------:R-:W-:Y:S08]  /*4720*/  HMMA.16816.F16 R184, R160, R72, R184 ;  /* 0x00000048a0b8723c */ /* 0x000ff000000008b8 */
[-C--:B------:R-:W-:Y:S08]  /*4730*/  HMMA.16816.F16 R74, R108, R66.reuse, R100 ;  /* 0x000000426c4a723c */ /* 0x080ff00000000864 */
[-C--:B------:R-:W-:Y:S08]  /*4740*/  HMMA.16816.F16 R72, R132, R66.reuse, R124 ;  /* 0x000000428448723c */ /* 0x080ff0000000087c */
[----:B------:R-:W-:Y:S01]  /*4750*/  HMMA.16816.F16 R66, R156, R66, R152 ;  /* 0x000000429c42723c */ /* 0x000fe20000000898 */
[----:B------:R-:W-:-:S05]  /*4760*/  IMAD.SHL.U32 R152, R252, 0x80, RZ ;  /* 0x00000080fc987824 */ /* 0x000fca00078e00ff */
[----:B------:R-:W-:Y:S02]  /*4770*/  LOP3.LUT R152, R152, 0x1f000, RZ, 0xc0, !PT ;  /* 0x0001f00098987812 */ /* 0x000fe400078ec0ff */
[-C--:B0-----:R-:W-:Y:S08]  /*4780*/  HMMA.16816.F16 R82, R88, R80.reuse, R82 ;  /* 0x000000505852723c */ /* 0x081ff00000000852 */
[-C--:B------:R-:W-:Y:S08]  /*4790*/  HMMA.16816.F16 R74, R112, R80.reuse, R74 ;  /* 0x00000050704a723c */ /* 0x080ff0000000084a */
[-C--:B------:R-:W-:Y:S08]  /*47a0*/  HMMA.16816.F16 R72, R136, R80.reuse, R72 ;  /* 0x000000508848723c */ /* 0x080ff00000000848 */
[----:B------:R-:W-:Y:S01]  /*47b0*/  HMMA.16816.F16 R80, R160, R80, R66 ;  /* 0x00000050a050723c */ /* 0x000fe20000000842 */
[----:B------:R-:W0:Y:S07]  /*47c0*/  LDS.64 R66, [R0+UR5+0x2c00] ;  /* 0x002c000500427984 */ /* 0x000e2e0008000a00 */
[-C--:B------:R-:W-:Y:S08]  /*47d0*/  HMMA.16816.F16 R228, R92, R78.reuse, R234 ;  /* 0x0000004e5ce4723c */ /* 0x080ff000000008ea */
[-C--:B------:R-:W-:Y:S08]  /*47e0*/  HMMA.16816.F16 R226, R116, R78.reuse, R236 ;  /* 0x0000004e74e2723c */ /* 0x080ff000000008ec */
[----:B------:R-:W-:Y:S08]  /*47f0*/  HMMA.16816.F16 R224, R140, R78, R238 ;  /* 0x0000004e8ce0723c */ /* 0x000ff000000008ee */
[-C--:B-1----:R-:W-:Y:S08]  /*4800*/  HMMA.16816.F16 R172, R92, R76.reuse, R172 ;  /* 0x0000004c5cac723c */ /* 0x082ff000000008ac */
[-C--:B------:R-:W-:Y:S08]  /*4810*/  HMMA.16816.F16 R182, R116, R76.reuse, R182 ;  /* 0x0000004c74b6723c */ /* 0x080ff000000008b6 */
[-C--:B------:R-:W-:Y:S08]  /*4820*/  HMMA.16816.F16 R180, R140, R76.reuse, R180 ;  /* 0x0000004c8cb4723c */ /* 0x080ff000000008b4 */
[C---:B------:R-:W-:Y:S08]  /*4830*/  HMMA.16816.F16 R184, R164.reuse, R76, R184 ;  /* 0x0000004ca4b8723c */ /* 0x040ff000000008b8 */
[----:B------:R-:W-:Y:S08]  /*4840*/  HMMA.16816.F16 R78, R164, R78, R70 ;  /* 0x0000004ea44e723c */ /* 0x000ff00000000846 */
[-C--:B------:R-:W-:Y:S08]  /*4850*/  HMMA.16816.F16 R76, R92, R68.reuse, R82 ;  /* 0x000000445c4c723c */ /* 0x080ff00000000852 */
[-C--:B------:R-:W-:Y:S08]  /*4860*/  HMMA.16816.F16 R74, R116, R68.reuse, R74 ;  /* 0x00000044744a723c */ /* 0x080ff0000000084a */
[-C--:B------:R-:W-:Y:S08]  /*4870*/  HMMA.16816.F16 R72, R140, R68.reuse, R72 ;  /* 0x000000448c48723c */ /* 0x080ff00000000848 */
[----:B------:R-:W-:Y:S01]  /*4880*/  HMMA.16816.F16 R70, R164, R68, R80 ;  /* 0x00000044a446723c */ /* 0x000fe20000000850 */
[----:B------:R-:W1:Y:S07]  /*4890*/  LDS.64 R68, [R0+UR5+0x2d00] ;  /* 0x002d000500447984 */ /* 0x000e6e0008000a00 */
[-C--:B------:R-:W-:Y:S08]  /*48a0*/  HMMA.16816.F16 R76, R96, R250.reuse, R76 ;  /* 0x000000fa604c723c */ /* 0x080ff0000000084c */
[-C--:B------:R-:W-:Y:S08]  /*48b0*/  HMMA.16816.F16 R74, R120, R250.reuse, R74 ;  /* 0x000000fa784a723c */ /* 0x080ff0000000084a */
[-C--:B------:R-:W-:Y:S03]  /*48c0*/  HMMA.16816.F16 R72, R144, R250.reuse, R72 ;  /* 0x000000fa9048723c */ /* 0x080fe60000000848 */
[----:B------:R-:W-:Y:S05]  /*48d0*/  STL.64 [R1+0x30], R76 ;  /* 0x0000304c01007387 */ /* 0x000fea0000100a00 */
[----:B------:R-:W-:Y:S03]  /*48e0*/  HMMA.16816.F16 R250, R168, R250, R70 ;  /* 0x000000faa8fa723c */ /* 0x000fe60000000846 */
[----:B------:R-:W-:Y:S05]  /*48f0*/  STL.64 [R1+0x18], R74 ;  /* 0x0000184a01007387 */ /* 0x000fea0000100a00 */
[-C--:B0-----:R-:W-:Y:S01]  /*4900*/  HMMA.16816.F16 R70, R84, R66.reuse, R50 ;  /* 0x000000425446723c */ /* 0x081fe20000000832 */
[----:B------:R-:W0:Y:S04]  /*4910*/  LDS.64 R50, [R0+UR5+0x2e00] ;  /* 0x002e000500327984 */ /* 0x000e280008000a00 */
[----:B------:R2:W-:Y:S03]  /*4920*/  STL.64 [R1+0x8], R72 ;  /* 0x0000084801007387 */ /* 0x0005e60000100a00 */
[-C--:B------:R-:W-:Y:S08]  /*4930*/  HMMA.16816.F16 R52, R108, R66.reuse, R52 ;  /* 0x000000426c34723c */ /* 0x080ff00000000834 */
[-C--:B------:R-:W-:Y:S08]  /*4940*/  HMMA.16816.F16 R54, R132, R66.reuse, R54 ;  /* 0x000000428436723c */ /* 0x080ff00000000836 */
[----:B------:R-:W-:Y:S08]  /*4950*/  HMMA.16816.F16 R56, R156, R66, R56 ;  /* 0x000000429c38723c */ /* 0x000ff00000000838 */
[-C--:B-1----:R-:W-:Y:S08]  /*4960*/  HMMA.16816.F16 R70, R88, R68.reuse, R70 ;  /* 0x000000445846723c */ /* 0x082ff00000000846 */
[-C--:B------:R-:W-:Y:S08]  /*4970*/  HMMA.16816.F16 R52, R112, R68.reuse, R52 ;  /* 0x000000447034723c */ /* 0x080ff00000000834 */
[-C--:B------:R-:W-:Y:S08]  /*4980*/  HMMA.16816.F16 R54, R136, R68.reuse, R54 ;  /* 0x000000448836723c */ /* 0x080ff00000000836 */
[----:B------:R-:W-:Y:S08]  /*4990*/  HMMA.16816.F16 R56, R160, R68, R56 ;  /* 0x00000044a038723c */ /* 0x000ff00000000838 */
[-C--:B0-----:R-:W-:Y:S08]  /*49a0*/  HMMA.16816.F16 R70, R92, R50.reuse, R70 ;  /* 0x000000325c46723c */ /* 0x081ff00000000846 */
[-C--:B------:R-:W-:Y:S08]  /*49b0*/  HMMA.16816.F16 R236, R116, R50.reuse, R52 ;  /* 0x0000003274ec723c */ /* 0x080ff00000000834 */
[-C--:B------:R-:W-:Y:S08]  /*49c0*/  HMMA.16816.F16 R54, R140, R50.reuse, R54 ;  /* 0x000000328c36723c */ /* 0x080ff00000000836 */
[----:B------:R-:W-:Y:S01]  /*49d0*/  HMMA.16816.F16 R52, R164, R50, R56 ;  /* 0x00000032a434723c */ /* 0x000fe20000000838 */
[----:B------:R-:W-:-:S05]  /*49e0*/  IMAD.SHL.U32 R50, R252, 0x10, RZ ;  /* 0x00000010fc327824 */ /* 0x000fca00078e00ff */
[----:B------:R-:W-:Y:S01]  /*49f0*/  LOP3.LUT R152, R152, 0x1f0, R50, 0xf8, !PT ;  /* 0x000001f098987812 */ /* 0x000fe200078ef832 */
[----:B------:R-:W-:Y:S01]  /*4a00*/  BAR.SYNC.DEFER_BLOCKING 0x0 ;  /* 0x0000000000007b1d */ /* 0x000fe20000010000 */
[----:B------:R-:W-:Y:S03]  /*4a10*/  HMMA.16816.F16 R228, R96, R222, R228 ;  /* 0x000000de60e4723c */ /* 0x000fe600000008e4 */
[----:B------:R-:W-:-:S04]  /*4a20*/  VIADD R50, R152, UR5 ;  /* 0x0000000598327c36 */ /* 0x000fc80008000000 */
[----:B------:R-:W-:Y:S01]  /*4a30*/  IMAD.IADD R50, R50, 0x1, -R0 ;  /* 0x0000000132327824 */ /* 0x000fe200078e0a00 */
[-C--:B------:R-:W-:Y:S08]  /*4a40*/  HMMA.16816.F16 R226, R120, R222.reuse, R226 ;  /* 0x000000de78e2723c */ /* 0x080ff000000008e2 */
[-C--:B------:R-:W-:Y:S01]  /*4a50*/  HMMA.16816.F16 R224, R144, R222.reuse, R224 ;  /* 0x000000de90e0723c */ /* 0x080fe200000008e0 */
[----:B------:R-:W-:Y:S07]  /*4a60*/  BAR.SYNC.DEFER_BLOCKING 0x0 ;  /* 0x0000000000007b1d */ /* 0x000fee0000010000 */
[----:B------:R-:W-:Y:S08]  /*4a70*/  HMMA.16816.F16 R222, R168, R222, R78 ;  /* 0x000000dea8de723c */ /* 0x000ff0000000084e */
[-C--:B------:R-:W-:Y:S08]  /*4a80*/  HMMA.16816.F16 R232, R96, R220.reuse, R172 ;  /* 0x000000dc60e8723c */ /* 0x080ff000000008ac */
[-C--:B------:R-:W-:Y:S01]  /*4a90*/  HMMA.16816.F16 R230, R120, R220.reuse, R182 ;  /* 0x000000dc78e6723c */ /* 0x080fe200000008b6 */
[----:B------:R2:W0:Y:S07]  /*4aa0*/  LDS.128 R76, [R152+UR5+0x3000] ;  /* 0x00300005984c7984 */ /* 0x00042e0008000c00 */
[-C--:B------:R-:W-:Y:S01]  /*4ab0*/  HMMA.16816.F16 R218, R144, R220.reuse, R180 ;  /* 0x000000dc90da723c */ /* 0x080fe200000008b4 */
[----:B------:R2:W1:Y:S04]  /*4ac0*/  LDS.128 R80, [R152+UR5+0x3200] ;  /* 0x0032000598507984 */ /* 0x0004680008000c00 */
[----:B------:R2:W3:Y:S03]  /*4ad0*/  LDS.128 R100, [R152+UR5+0x3400] ;  /* 0x0034000598647984 */ /* 0x0004e60008000c00 */
[----:B------:R-:W-:Y:S01]  /*4ae0*/  HMMA.16816.F16 R220, R168, R220, R184 ;  /* 0x000000dca8dc723c */ /* 0x000fe200000008b8 */
[----:B------:R2:W4:Y:S04]  /*4af0*/  LDS.128 R104, [R152+UR5+0x3600] ;  /* 0x0036000598687984 */ /* 0x0005280008000c00 */
[----:B------:R2:W0:Y:S03]  /*4b00*/  LDS.128 R124, [R152+UR5+0x3800] ;  /* 0x00380005987c7984 */ /* 0x0004260008000c00 */
[-C--:B------:R-:W-:Y:S01]  /*4b10*/  HMMA.16816.F16 R234, R96, R240.reuse, R70 ;  /* 0x000000f060ea723c */ /* 0x080fe20000000846 */
[----:B------:R2:W0:Y:S04]  /*4b20*/  LDS.128 R128, [R152+UR5+0x3a00] ;  /* 0x003a000598807984 */ /* 0x0004280008000c00 */
[----:B------:R2:W0:Y:S03]  /*4b30*/  LDS.128 R148, [R152+UR5+0x3c00] ;  /* 0x003c000598947984 */ /* 0x0004260008000c00 */
[-C--:B------:R-:W-:Y:S01]  /*4b40*/  HMMA.16816.F16 R236, R120, R240.reuse, R236 ;  /* 0x000000f078ec723c */ /* 0x080fe200000008ec */
[----:B------:R2:W0:Y:S04]  /*4b50*/  LDS.64 R192, [R50+0x5000] ;  /* 0x0050000032c07984 */ /* 0x0004280000000a00 */
[----:B------:R2:W0:Y:S03]  /*4b60*/  LDS.64 R190, [R50+0x5100] ;  /* 0x0051000032be7984 */ /* 0x0004260000000a00 */
[-C--:B------:R-:W-:Y:S01]  /*4b70*/  HMMA.16816.F16 R238, R144, R240.reuse, R54 ;  /* 0x000000f090ee723c */ /* 0x080fe20000000836 */
[----:B------:R2:W0:Y:S04]  /*4b80*/  LDS.64 R188, [R50+0x5200] ;  /* 0x0052000032bc7984 */ /* 0x0004280000000a00 */
[----:B------:R2:W0:Y:S03]  /*4b90*/  LDS.64 R186, [R50+0x5300] ;  /* 0x0053000032ba7984 */ /* 0x0004260000000a00 */
[----:B------:R-:W-:Y:S01]  /*4ba0*/  HMMA.16816.F16 R240, R168, R240, R52 ;  /* 0x000000f0a8f0723c */ /* 0x000fe20000000834 */
[----:B------:R2:W0:Y:S04]  /*4bb0*/  LDS.64 R184, [R50+0x5400] ;  /* 0x0054000032b87984 */ /* 0x0004280000000a00 */
        /* <DEDUP_REMOVED lines=11> */
[----:B------:R-:W0:Y:S01]  /*4c70*/  LDS.128 R152, [R152+UR5+0x3e00] ;  /* 0x003e000598987984 */ /* 0x000e220008000c00 */
[----:B------:R-:W-:Y:S06]  /*4c80*/  BAR.SYNC.DEFER_BLOCKING 0x0 ;  /* 0x0000000000007b1d */ /* 0x000fec0000010000 */
[----:B-1-34-:R-:W-:Y:S05]  /*4c90*/  @P0 BRA `(.L_x_5) ;  /* 0x0000000000400947 */ /* 0x01afea0003800000 */
[----:B0-----:R1:W-:Y:S04]  /*4ca0*/  STS.64 [R0+UR5], R192 ;  /* 0x000000c000007988 */ /* 0x0013e80008000a05 */
        /* <DEDUP_REMOVED lines=15> */
.L_x_5:
[----:B------:R-:W-:Y:S05]  /*4da0*/  BSYNC.RECONVERGENT B0 ;  /* 0x0000000000007941 */ /* 0x000fea0003800200 */
.L_x_4:
[----:B------:R-:W-:Y:S06]  /*4db0*/  BAR.SYNC.DEFER_BLOCKING 0x0 ;  /* 0x0000000000007b1d */ /* 0x000fec0000010000 */
[----:B------:R-:W-:Y:S01]  /*4dc0*/  BSSY.RECONVERGENT B0, `(.L_x_6) ;  /* 0x0000063000007945 */ /* 0x000fe20003800200 */
[----:B--2---:R-:W2:Y:S04]  /*4dd0*/  LDS.64 R50, [R0+UR5] ;  /* 0x0000000500327984 */ /* 0x004ea80008000a00 */
[----:B------:R-:W3:Y:S04]  /*4de0*/  LDS.64 R54, [R0+UR5+0x100] ;  /* 0x0001000500367984 */ /* 0x000ee80008000a00 */
[----:B------:R-:W-:Y:S01]  /*4df0*/  LDS.64 R56, [R0+UR5+0x300] ;  /* 0x0003000500387984 */ /* 0x000fe20008000a00 */
[-C--:B--2---:R-:W-:Y:S08]  /*4e00*/  HMMA.16816.F16 R52, R100, R50.reuse, R34 ;  /* 0x000000326434723c */ /* 0x084ff00000000822 */
[-C--:B0-----:R-:W-:Y:S08]  /*4e10*/  HMMA.16816.F16 R34, R124, R50.reuse, R18 ;  /* 0x000000327c22723c */ /* 0x081ff00000000812 */
[----:B------:R-:W-:Y:S08]  /*4e20*/  HMMA.16816.F16 R248, R76, R50, R248 ;  /* 0x000000324cf8723c */ /* 0x000ff000000008f8 */
[----:B---3--:R-:W-:Y:S01]  /*4e30*/  HMMA.16816.F16 R18, R104, R54, R52 ;  /* 0x000000366812723c */ /* 0x008fe20000000834 */
[----:B------:R-:W0:Y:S07]  /*4e40*/  LDS.64 R52, [R0+UR5+0x200] ;  /* 0x0002000500347984 */ /* 0x000e2e0008000a00 */
[----:B------:R-:W-:Y:S08]  /*4e50*/  HMMA.16816.F16 R50, R148, R50, R2 ;  /* 0x000000329432723c */ /* 0x000ff00000000802 */
[-C--:B------:R-:W-:Y:S08]  /*4e60*/  HMMA.16816.F16 R2, R80, R54.reuse, R248 ;  /* 0x000000365002723c */ /* 0x080ff000000008f8 */
[-C--:B------:R-:W-:Y:S08]  /*4e70*/  HMMA.16816.F16 R34, R128, R54.reuse, R34 ;  /* 0x000000368022723c */ /* 0x080ff00000000822 */
[----:B------:R-:W-:Y:S08]  /*4e80*/  HMMA.16816.F16 R50, R152, R54, R50 ;  /* 0x000000369832723c */ /* 0x000ff00000000832 */
[-C--:B0-----:R-:W-:Y:S08]  /*4e90*/  HMMA.16816.F16 R54, R100, R52.reuse, R36 ;  /* 0x000000346436723c */ /* 0x081ff00000000824 */
[-C--:B------:R-:W-:Y:S08]  /*4ea0*/  HMMA.16816.F16 R36, R124, R52.reuse, R20 ;  /* 0x000000347c24723c */ /* 0x080ff00000000814 */
[----:B------:R-:W-:Y:S08]  /*4eb0*/  HMMA.16816.F16 R246, R76, R52, R246 ;  /* 0x000000344cf6723c */ /* 0x000ff000000008f6 */
[----:B------:R-:W-:Y:S01]  /*4ec0*/  HMMA.16816.F16 R20, R104, R56, R54 ;  /* 0x000000386814723c */ /* 0x000fe20000000836 */
[----:B------:R-:W0:Y:S07]  /*4ed0*/  LDS.64 R54, [R0+UR5+0x400] ;  /* 0x0004000500367984 */ /* 0x000e2e0008000a00 */
[----:B------:R-:W-:Y:S08]  /*4ee0*/  HMMA.16816.F16 R52, R148, R52, R4 ;  /* 0x000000349434723c */ /* 0x000ff00000000804 */
[-C--:B------:R-:W-:Y:S01]  /*4ef0*/  HMMA.16816.F16 R4, R80, R56.reuse, R246 ;  /* 0x000000385004723c */ /* 0x080fe200000008f6 */
[----:B------:R-:W2:Y:S07]  /*4f00*/  LDS.64 R246, [R0+UR5+0x500] ;  /* 0x0005000500f67984 */ /* 0x000eae0008000a00 */
[-C--:B------:R-:W-:Y:S08]  /*4f10*/  HMMA.16816.F16 R36, R128, R56.reuse, R36 ;  /* 0x000000388024723c */ /* 0x080ff00000000824 */
[----:B------:R-:W-:Y:S08]  /*4f20*/  HMMA.16816.F16 R52, R152, R56, R52 ;  /* 0x000000389834723c */ /* 0x000ff00000000834 */
[-C--:B0-----:R-:W-:Y:S08]  /*4f30*/  HMMA.16816.F16 R56, R100, R54.reuse, R38 ;  /* 0x000000366438723c */ /* 0x081ff00000000826 */
[-C--:B------:R-:W-:Y:S08]  /*4f40*/  HMMA.16816.F16 R38, R124, R54.reuse, R22 ;  /* 0x000000367c26723c */ /* 0x080ff00000000816 */
[----:B------:R-:W-:Y:S08]  /*4f50*/  HMMA.16816.F16 R244, R76, R54, R244 ;  /* 0x000000364cf4723c */ /* 0x000ff000000008f4 */
[----:B--2---:R-:W-:Y:S01]  /*4f60*/  HMMA.16816.F16 R22, R104, R246, R56 ;  /* 0x000000f66816723c */ /* 0x004fe20000000838 */
[----:B------:R-:W0:Y:S07]  /*4f70*/  LDS.64 R56, [R0+UR5+0x600] ;  /* 0x0006000500387984 */ /* 0x000e2e0008000a00 */
[----:B------:R-:W-:Y:S08]  /*4f80*/  HMMA.16816.F16 R54, R148, R54, R6 ;  /* 0x000000369436723c */ /* 0x000ff00000000806 */
[-C--:B------:R-:W-:Y:S08]  /*4f90*/  HMMA.16816.F16 R6, R80, R246.reuse, R244 ;  /* 0x000000f65006723c */ /* 0x080ff000000008f4 */
[-C--:B------:R-:W-:Y:S08]  /*4fa0*/  HMMA.16816.F16 R38, R128, R246.reuse, R38 ;  /* 0x000000f68026723c */ /* 0x080ff00000000826 */
[----:B------:R-:W-:Y:S01]  /*4fb0*/  HMMA.16816.F16 R54, R152, R246, R54 ;  /* 0x000000f69836723c */ /* 0x000fe20000000836 */
[----:B------:R-:W2:Y:S07]  /*4fc0*/  LDS.64 R246, [R0+UR5+0x700] ;  /* 0x0007000500f67984 */ /* 0x000eae0008000a00 */
[-C--:B0-----:R-:W-:Y:S08]  /*4fd0*/  HMMA.16816.F16 R244, R76, R56.reuse, R242 ;  /* 0x000000384cf4723c */ /* 0x081ff000000008f2 */
[-C--:B------:R-:W-:Y:S08]  /*4fe0*/  HMMA.16816.F16 R242, R100, R56.reuse, R40 ;  /* 0x0000003864f2723c */ /* 0x080ff00000000828 */
[-C--:B------:R-:W-:Y:S08]  /*4ff0*/  HMMA.16816.F16 R40, R124, R56.reuse, R24 ;  /* 0x000000387c28723c */ /* 0x080ff00000000818 */
[----:B------:R-:W-:Y:S08]  /*5000*/  HMMA.16816.F16 R56, R148, R56, R8 ;  /* 0x000000389438723c */ /* 0x000ff00000000808 */
[-C--:B--2---:R-:W-:Y:S01]  /*5010*/  HMMA.16816.F16 R24, R104, R246.reuse, R242 ;  /* 0x000000f66818723c */ /* 0x084fe200000008f2 */
[----:B------:R-:W0:Y:S07]  /*5020*/  LDS.64 R242, [R0+UR5+0x800] ;  /* 0x0008000500f27984 */ /* 0x000e2e0008000a00 */
        /* <DEDUP_REMOVED lines=8> */
[-C--:B--2---:R-:W-:Y:S08]  /*50b0*/  HMMA.16816.F16 R26, R104, R246.reuse, R58 ;  /* 0x000000f6681a723c */ /* 0x084ff0000000083a */
[-C--:B------:R-:W-:Y:S08]  /*50c0*/  HMMA.16816.F16 R10, R80, R246.reuse, R244 ;  /* 0x000000f6500a723c */ /* 0x080ff000000008f4 */
[-C--:B------:R-:W-:Y:S01]  /*50d0*/  HMMA.16816.F16 R58, R152, R246.reuse, R242 ;  /* 0x000000f6983a723c */ /* 0x080fe200000008f2 */
[----:B------:R-:W0:Y:S07]  /*50e0*/  LDS.64 R242, [R0+UR5+0xa00] ;  /* 0x000a000500f27984 */ /* 0x000e2e0008000a00 */
        /* <DEDUP_REMOVED lines=28> */
[-C--:B------:R-:W-:Y:S08]  /*52b0*/  HMMA.16816.F16 R48, R128, R246.reuse, R48 ;  /* 0x000000f68030723c */ /* 0x080ff00000000830 */
[----:B------:R-:W-:Y:S01]  /*52c0*/  HMMA.16816.F16 R64, R152, R246, R242 ;  /* 0x000000f69840723c */ /* 0x000fe200000008f2 */
[----:B------:R-:W-:Y:S06]  /*52d0*/  BAR.SYNC.DEFER_BLOCKING 0x0 ;  /* 0x0000000000007b1d */ /* 0x000fec0000010000 */
[----:B------:R-:W-:-:S13]  /*52e0*/  @P1 BRA `(.L_x_7) ;  /* 0x0000000000401947 */ /* 0x000fda0003800000 */
        /* <DEDUP_REMOVED lines=16> */
.L_x_7:
[----:B------:R-:W-:Y:S05]  /*53f0*/  BSYNC.RECONVERGENT B0 ;  /* 0x0000000000007941 */ /* 0x000fea0003800200 */
.L_x_6:
[----:B------:R-:W2:Y:S04]  /*5400*/  LDL.LU R249, [R1+0x28] ;  /* 0x0000280001f97983 */ /* 0x000ea80000300800 */
[----:B------:R-:W3:Y:S01]  /*5410*/  LDL.LU R248, [R1+0x2c] ;  /* 0x00002c0001f87983 */ /* 0x000ee20000300800 */
[----:B------:R-:W-:Y:S06]  /*5420*/  BAR.SYNC.DEFER_BLOCKING 0x0 ;  /* 0x0000000000007b1d */ /* 0x000fec0000010000 */
[----:B------:R-:W4:Y:S04]  /*5430*/  LDL.LU R245, [R1+0x20] ;  /* 0x0000200001f57983 */ /* 0x000f280000300800 */
[----:B------:R-:W5:Y:S04]  /*5440*/  LDL.LU R244, [R1+0x24] ;  /* 0x0000240001f47983 */ /* 0x000f680000300800 */
[----:B------:R-:W5:Y:S04]  /*5450*/  LDL.LU R246, [R1] ;  /* 0x0000000001f67983 */ /* 0x000f680000300800 */
[----:B------:R-:W5:Y:S04]  /*5460*/  LDL.LU R247, [R1+0x4] ;  /* 0x0000040001f77983 */ /* 0x000f680000300800 */
[----:B------:R-:W1:Y:S02]  /*5470*/  LDS.64 R242, [R0+UR5+0xe00] ;  /* 0x000e000500f27984 */ /* 0x000e640008000a00 */
[-C--:B-1----:R-:W-:Y:S08]  /*5480*/  HMMA.16816.F16 R234, R76, R242.reuse, R234 ;  /* 0x000000f24cea723c */ /* 0x082ff000000008ea */
[-C--:B------:R-:W-:Y:S08]  /*5490*/  HMMA.16816.F16 R236, R100, R242.reuse, R236 ;  /* 0x000000f264ec723c */ /* 0x080ff000000008ec */
[-C--:B------:R-:W-:Y:S08]  /*54a0*/  HMMA.16816.F16 R238, R124, R242.reuse, R238 ;  /* 0x000000f27cee723c */ /* 0x080ff000000008ee */
[----:B------:R-:W-:Y:S01]  /*54b0*/  HMMA.16816.F16 R240, R148, R242, R240 ;  /* 0x000000f294f0723c */ /* 0x000fe200000008f0 */
[----:B------:R-:W1:Y:S07]  /*54c0*/  LDS.64 R242, [R0+UR5+0xf00] ;  /* 0x000f000500f27984 */ /* 0x000e6e0008000a00 */
[----:B-1----:R-:W-:-:S15]  /*54d0*/  HMMA.16816.F16 R234, R80, R242, R234 ;  /* 0x000000f250ea723c */ /* 0x002fde00000008ea */
[----:B------:R-:W-:-:S04]  /*54e0*/  NOP ;  /* 0x0000000000007918 */ /* 0x000fc80000000000 */
[----:B------:R1:W-:Y:S02]  /*54f0*/  STL.64 [R1+0x50], R234 ;  /* 0x000050ea01007387 */ /* 0x0003e40000100a00 */
[----:B-1----:R-:W-:-:S15]  /*5500*/  HMMA.16816.F16 R234, R104, R242, R236 ;  /* 0x000000f268ea723c */ /* 0x002fde00000008ec */
[----:B------:R-:W-:-:S04]  /*5510*/  NOP ;  /* 0x0000000000007918 */ /* 0x000fc80000000000 */
[----:B------:R1:W-:Y:S02]  /*5520*/  STL.64 [R1+0x48], R234 ;  /* 0x000048ea01007387 */ /* 0x0003e40000100a00 */
[----:B-1----:R-:W-:-:S15]  /*5530*/  HMMA.16816.F16 R234, R128, R242, R238 ;  /* 0x000000f280ea723c */ /* 0x002fde00000008ee */
[----:B------:R-:W-:-:S04]  /*5540*/  NOP ;  /* 0x0000000000007918 */ /* 0x000fc80000000000 */
[----:B------:R1:W-:Y:S01]  /*5550*/  STL.64 [R1+0x40], R234 ;  /* 0x000040ea01007387 */ /* 0x0003e20000100a00 */
[----:B--2---:R-:W-:Y:S02]  /*5560*/  IMAD.MOV.U32 R236, RZ, RZ, R249 ;  /* 0x000000ffffec7224 */ /* 0x004fe400078e00f9 */
[----:B------:R-:W-:Y:S02]  /*5570*/  IMAD.MOV.U32 R249, RZ, RZ, R234 ;  /* 0x000000fffff97224 */ /* 0x000fe400078e00ea */
[----:B---3--:R-:W-:Y:S02]  /*5580*/  IMAD.MOV.U32 R237, RZ, RZ, R248 ;  /* 0x000000ffffed7224 */ /* 0x008fe400078e00f8 */
[----:B------:R-:W-:Y:S02]  /*5590*/  IMAD.MOV.U32 R248, RZ, RZ, R235 ;  /* 0x000000fffff87224 */ /* 0x000fe400078e00eb */
[----:B-1----:R-:W-:Y:S01]  /*55a0*/  HMMA.16816.F16 R234, R152, R242, R240 ;  /* 0x000000f298ea723c */ /* 0x002fe200000008f0 */
[----:B------:R-:W-:Y:S01]  /*55b0*/  LDS.64 R242, [R0+UR5+0x100] ;  /* 0x0001000500f27984 */ /* 0x000fe20008000a00 */
[----:B----4-:R-:W-:-:S02]  /*55c0*/  IMAD.MOV.U32 R238, RZ, RZ, R245 ;  /* 0x000000ffffee7224 */ /* 0x010fc400078e00f5 */
[----:B-----5:R-:W-:-:S15]  /*55d0*/  IMAD.MOV.U32 R239, RZ, RZ, R244 ;  /* 0x000000ffffef7224 */ /* 0x020fde00078e00f4 */
[----:B------:R-:W-:Y:S01]  /*55e0*/  STL.64 [R1+0x38], R234 ;  /* 0x000038ea01007387 */ /* 0x000fe20000100a00 */
[----:B------:R-:W-:Y:S02]  /*55f0*/  IMAD.MOV.U32 R245, RZ, RZ, R234 ;  /* 0x000000fffff57224 */ /* 0x000fe400078e00ea */
[----:B------:R-:W-:Y:S01]  /*5600*/  IMAD.MOV.U32 R244, RZ, RZ, R235 ;  /* 0x000000fffff47224 */ /* 0x000fe200078e00eb */
[----:B------:R-:W2:Y:S04]  /*5610*/  LDL.LU R240, [R1+0x10] ;  /* 0x0000100001f07983 */ /* 0x000ea80000300800 */
[----:B------:R-:W2:Y:S04]  /*5620*/  LDL.LU R241, [R1+0x14] ;  /* 0x0000140001f17983 */ /* 0x000ea80000300800 */
[----:B------:R-:W1:Y:S02]  /*5630*/  LDS.64 R234, [R0+UR5] ;  /* 0x0000000500ea7984 */ /* 0x000e640008000a00 */
[-C--:B-1----:R-:W-:Y:S08]  /*5640*/  HMMA.16816.F16 R236, R76, R234.reuse, R236 ;  /* 0x000000ea4cec723c */ /* 0x082ff000000008ec */
[----:B------:R-:W-:-:S15]  /*5650*/  HMMA.16816.F16 R238, R100, R234, R238 ;  /* 0x000000ea64ee723c */ /* 0x000fde00000008ee */
[----:B------:R-:W-:-:S05]  /*5660*/  NOP ;  /* 0x0000000000007918 */ /* 0x000fca0000000000 */
[----:B------:R-:W-:Y:S08]  /*5670*/  HMMA.16816.F16 R238, R104, R242, R238 ;  /* 0x000000f268ee723c */ /* 0x000ff000000008ee */
[-C--:B--2---:R-:W-:Y:S08]  /*5680*/  HMMA.16816.F16 R240, R124, R234.reuse, R240 ;  /* 0x000000ea7cf0723c */ /* 0x084ff000000008f0 */
[----:B------:R-:W-:Y:S08]  /*5690*/  HMMA.16816.F16 R234, R148, R234, R246 ;  /* 0x000000ea94ea723c */ /* 0x000ff000000008f6 */
[-C--:B------:R-:W-:Y:S08]  /*56a0*/  HMMA.16816.F16 R246, R80, R242.reuse, R236 ;  /* 0x000000f250f6723c */ /* 0x080ff000000008ec */
[-C--:B------:R-:W-:Y:S01]  /*56b0*/  HMMA.16816.F16 R236, R128, R242.reuse, R240 ;  /* 0x000000f280ec723c */ /* 0x080fe200000008f0 */
[----:B------:R-:W-:Y:S07]  /*56c0*/  LDS.64 R240, [R0+UR5+0x900] ;  /* 0x0009000500f07984 */ /* 0x000fee0008000a00 */
[----:B------:R-:W-:Y:S03]  /*56d0*/  HMMA.16816.F16 R234, R152, R242, R234 ;  /* 0x000000f298ea723c */ /* 0x000fe600000008ea */
[----:B------:R1:W-:Y:S04]  /*56e0*/  STL.64 [R1+0x28], R246 ;  /* 0x000028f601007387 */ /* 0x0003e80000100a00 */
[----:B------:R-:W-:Y:S04]  /*56f0*/  STL.64 [R1+0x20], R238 ;  /* 0x000020ee01007387 */ /* 0x000fe80000100a00 */
[----:B------:R-:W-:Y:S04]  /*5700*/  STL.64 [R1+0x10], R236 ;  /* 0x000010ec01007387 */ /* 0x000fe80000100a00 */
[----:B------:R-:W-:Y:S04]  /*5710*/  LDS.64 R238, [R0+UR5+0x300] ;  /* 0x0003000500ee7984 */ /* 0x000fe80008000a00 */
[----:B-1----:R-:W-:Y:S01]  /*5720*/  IMAD.MOV.U32 R247, RZ, RZ, R234 ;  /* 0x000000fffff77224 */ /* 0x002fe200078e00ea */
[----:B------:R-:W-:Y:S01]  /*5730*/  STL.64 [R1], R234 ;  /* 0x000000ea01007387 */ /* 0x000fe20000100a00 */
[----:B------:R-:W-:-:S03]  /*5740*/  IMAD.MOV.U32 R246, RZ, RZ, R235 ;  /* 0x000000fffff67224 */ /* 0x000fc600078e00eb */
[----:B------:R-:W1:Y:S04]  /*5750*/  LDS.64 R234, [R0+UR5+0x200] ;  /* 0x0002000500ea7984 */ /* 0x000e680008000a00 */
[----:B------:R-:W2:Y:S04]  /*5760*/  LDL.LU R242, [R1+0x8] ;  /* 0x0000080001f27983 */ /* 0x000ea80000300800 */
[----:B------:R-:W2:Y:S01]  /*5770*/  LDL.LU R243, [R1+0xc] ;  /* 0x00000c0001f37983 */ /* 0x000ea20000300800 */
[-C--:B-1----:R-:W-:Y:S08]  /*5780*/  HMMA.16816.F16 R236, R76, R234.reuse, R200 ;  /* 0x000000ea4cec723c */ /* 0x082ff000000008c8 */
[-C--:B------:R-:W-:Y:S08]  /*5790*/  HMMA.16816.F16 R200, R100, R234.reuse, R198 ;  /* 0x000000ea64c8723c */ /* 0x080ff000000008c6 */
[-C--:B------:R-:W-:Y:S08]  /*57a0*/  HMMA.16816.F16 R198, R124, R234.reuse, R194 ;  /* 0x000000ea7cc6723c */ /* 0x080ff000000008c2 */
[----:B------:R-:W-:Y:S08]  /*57b0*/  HMMA.16816.F16 R234, R148, R234, R196 ;  /* 0x000000ea94ea723c */ /* 0x000ff000000008c4 */
[-C--:B------:R-:W-:Y:S08]  /*57c0*/  HMMA.16816.F16 R196, R104, R238.reuse, R200 ;  /* 0x000000ee68c4723c */ /* 0x080ff000000008c8 */
[-C--:B------:R-:W-:Y:S01]  /*57d0*/  HMMA.16816.F16 R194, R80, R238.reuse, R236 ;  /* 0x000000ee50c2723c */ /* 0x080fe200000008ec */
[----:B------:R-:W-:Y:S07]  /*57e0*/  LDS.64 R236, [R0+UR5+0x500] ;  /* 0x0005000500ec7984 */ /* 0x000fee0008000a00 */
[-C--:B------:R-:W-:Y:S01]  /*57f0*/  HMMA.16816.F16 R200, R152, R238.reuse, R234 ;  /* 0x000000ee98c8723c */ /* 0x080fe200000008ea */
[----:B------:R-:W1:Y:S07]  /*5800*/  LDS.64 R234, [R0+UR5+0x400] ;  /* 0x0004000500ea7984 */ /* 0x000e6e0008000a00 */
[----:B------:R-:W-:Y:S08]  /*5810*/  HMMA.16816.F16 R198, R128, R238, R198 ;  /* 0x000000ee80c6723c */ /* 0x000ff000000008c6 */
[-C--:B-1----:R-:W-:Y:S08]  /*5820*/  HMMA.16816.F16 R208, R76, R234.reuse, R208 ;  /* 0x000000ea4cd0723c */ /* 0x082ff000000008d0 */
[-C--:B------:R-:W-:Y:S08]  /*5830*/  HMMA.16816.F16 R206, R100, R234.reuse, R206 ;  /* 0x000000ea64ce723c */ /* 0x080ff000000008ce */
[-C--:B------:R-:W-:Y:S08]  /*5840*/  HMMA.16816.F16 R204, R124, R234.reuse, R204 ;  /* 0x000000ea7ccc723c */ /* 0x080ff000000008cc */
[----:B------:R-:W-:Y:S08]  /*5850*/  HMMA.16816.F16 R234, R148, R234, R202 ;  /* 0x000000ea94ea723c */ /* 0x000ff000000008ca */
[-C--:B------:R-:W-:Y:S08]  /*5860*/  HMMA.16816.F16 R208, R80, R236.reuse, R208 ;  /* 0x000000ec50d0723c */ /* 0x080ff000000008d0 */
[-C--:B------:R-:W-:Y:S08]  /*5870*/  HMMA.16816.F16 R202, R128, R236.reuse, R204 ;  /* 0x000000ec80ca723c */ /* 0x080ff000000008cc */
[-C--:B------:R-:W-:Y:S01]  /*5880*/  HMMA.16816.F16 R204, R152, R236.reuse, R234 ;  /* 0x000000ec98cc723c */ /* 0x080fe200000008ea */
[----:B------:R-:W1:Y:S07]  /*5890*/  LDS.64 R234, [R0+UR5+0x600] ;  /* 0x0006000500ea7984 */ /* 0x000e6e0008000a00 */
[----:B------:R-:W-:Y:S01]  /*58a0*/  HMMA.16816.F16 R206, R104, R236, R206 ;  /* 0x000000ec68ce723c */ /* 0x000fe200000008ce */
[----:B------:R-:W3:Y:S07]  /*58b0*/  LDS.64 R236, [R0+UR5+0x700] ;  /* 0x0007000500ec7984 */ /* 0x000eee0008000a00 */
[-C--:B-1----:R-:W-:Y:S08]  /*58c0*/  HMMA.16816.F16 R216, R76, R234.reuse, R216 ;  /* 0x000000ea4cd8723c */ /* 0x082ff000000008d8 */
[-C--:B------:R-:W-:Y:S08]  /*58d0*/  HMMA.16816.F16 R214, R100, R234.reuse, R214 ;  /* 0x000000ea64d6723c */ /* 0x080ff000000008d6 */
[-C--:B------:R-:W-:Y:S08]  /*58e0*/  HMMA.16816.F16 R212, R124, R234.reuse, R212 ;  /* 0x000000ea7cd4723c */ /* 0x080ff000000008d4 */
[----:B------:R-:W-:Y:S08]  /*58f0*/  HMMA.16816.F16 R234, R148, R234, R210 ;  /* 0x000000ea94ea723c */ /* 0x000ff000000008d2 */
[-C--:B---3--:R-:W-:Y:S08]  /*5900*/  HMMA.16816.F16 R210, R104, R236.reuse, R214 ;  /* 0x000000ec68d2723c */ /* 0x088ff000000008d6 */
[-C--:B------:R-:W-:Y:S08]  /*5910*/  HMMA.16816.F16 R216, R80, R236.reuse, R216 ;  /* 0x000000ec50d8723c */ /* 0x080ff000000008d8 */
[-C--:B------:R-:W-:Y:S01]  /*5920*/  HMMA.16816.F16 R214, R152, R236.reuse, R234 ;  /* 0x000000ec98d6723c */ /* 0x080fe200000008ea */
[----:B------:R-:W1:Y:S07]  /*5930*/  LDS.64 R234, [R0+UR5+0x800] ;  /* 0x0008000500ea7984 */ /* 0x000e6e0008000a00 */
[----:B------:R-:W-:Y:S08]  /*5940*/  HMMA.16816.F16 R212, R128, R236, R212 ;  /* 0x000000ec80d4723c */ /* 0x000ff000000008d4 */
[-C--:B-1----:R-:W-:Y:S08]  /*5950*/  HMMA.16816.F16 R228, R76, R234.reuse, R228 ;  /* 0x000000ea4ce4723c */ /* 0x082ff000000008e4 */
[-C--:B------:R-:W-:Y:S08]  /*5960*/  HMMA.16816.F16 R226, R100, R234.reuse, R226 ;  /* 0x000000ea64e2723c */ /* 0x080ff000000008e2 */
[-C--:B------:R-:W-:Y:S08]  /*5970*/  HMMA.16816.F16 R224, R124, R234.reuse, R224 ;  /* 0x000000ea7ce0723c */ /* 0x080ff000000008e0 */
[----:B------:R-:W-:Y:S08]  /*5980*/  HMMA.16816.F16 R222, R148, R234, R222 ;  /* 0x000000ea94de723c */ /* 0x000ff000000008de */
[-C--:B------:R-:W-:Y:S01]  /*5990*/  HMMA.16816.F16 R234, R80, R240.reuse, R228 ;  /* 0x000000f050ea723c */ /* 0x080fe200000008e4 */
[----:B------:R-:W-:Y:S07]  /*59a0*/  LDS.64 R228, [R0+UR5+0xb00] ;  /* 0x000b000500e47984 */ /* 0x000fee0008000a00 */
[-C--:B------:R-:W-:Y:S08]  /*59b0*/  HMMA.16816.F16 R236, R104, R240.reuse, R226 ;  /* 0x000000f068ec723c */ /* 0x080ff000000008e2 */
[-C--:B------:R-:W-:Y:S01]  /*59c0*/  HMMA.16816.F16 R238, R128, R240.reuse, R224 ;  /* 0x000000f080ee723c */ /* 0x080fe200000008e0 */
[----:B------:R-:W3:Y:S04]  /*59d0*/  LDL.LU R224, [R1+0x30] ;  /* 0x0000300001e07983 */ /* 0x000ee80000300800 */
[----:B------:R-:W3:Y:S03]  /*59e0*/  LDL.LU R225, [R1+0x34] ;  /* 0x0000340001e17983 */ /* 0x000ee60000300800 */
[----:B------:R-:W-:Y:S01]  /*59f0*/  HMMA.16816.F16 R240, R152, R240, R222 ;  /* 0x000000f098f0723c */ /* 0x000fe200000008de */
[----:B------:R-:W1:Y:S07]  /*5a00*/  LDS.64 R222, [R0+UR5+0xa00] ;  /* 0x000a000500de7984 */ /* 0x000e6e0008000a00 */
[-C--:B-1----:R-:W-:Y:S08]  /*5a10*/  HMMA.16816.F16 R232, R76, R222.reuse, R232 ;  /* 0x000000de4ce8723c */ /* 0x082ff000000008e8 */
[-C--:B------:R-:W-:Y:S08]  /*5a20*/  HMMA.16816.F16 R230, R100, R222.reuse, R230 ;  /* 0x000000de64e6723c */ /* 0x080ff000000008e6 */
[-C--:B------:R-:W-:Y:S08]  /*5a30*/  HMMA.16816.F16 R218, R124, R222.reuse, R218 ;  /* 0x000000de7cda723c */ /* 0x080ff000000008da */
[----:B------:R-:W-:Y:S01]  /*5a40*/  HMMA.16816.F16 R220, R148, R222, R220 ;  /* 0x000000de94dc723c */ /* 0x000fe200000008dc */
[----:B------:R-:W4:Y:S04]  /*5a50*/  LDL.LU R222, [R1+0x18] ;  /* 0x0000180001de7983 */ /* 0x000f280000300800 */
[----:B------:R-:W4:Y:S01]  /*5a60*/  LDL.LU R223, [R1+0x1c] ;  /* 0x00001c0001df7983 */ /* 0x000f220000300800 */
[----:B------:R-:W-:-:S02]  /*5a70*/  UIADD3 UR4, UPT, UPT, UR4, 0x1, URZ ;  /* 0x0000000104047890 */ /* 0x000fc4000fffe0ff */
[----:B------:R-:W-:Y:S02]  /*5a80*/  HMMA.16816.F16 R232, R80, R228, R232 ;  /* 0x000000e450e8723c */ /* 0x000fe400000008e8 */
[----:B------:R-:W-:-:S06]  /*5a90*/  UISETP.NE.AND UP0, UPT, UR4, 0x3e8, UPT ;  /* 0x000003e80400788c */ /* 0x000fcc000bf05270 */
[-C--:B------:R-:W-:Y:S01]  /*5aa0*/  HMMA.16816.F16 R226, R128, R228.reuse, R218 ;  /* 0x000000e480e2723c */ /* 0x080fe200000008da */
[----:B------:R-:W2:Y:S07]  /*5ab0*/  LDS.64 R218, [R0+UR5+0xc00] ;  /* 0x000c000500da7984 */ /* 0x000eae0008000a00 */
[-C--:B------:R-:W-:Y:S08]  /*5ac0*/  HMMA.16816.F16 R230, R104, R228.reuse, R230 ;  /* 0x000000e468e6723c */ /* 0x080ff000000008e6 */
[----:B------:R-:W-:Y:S08]  /*5ad0*/  HMMA.16816.F16 R228, R152, R228, R220 ;  /* 0x000000e498e4723c */ /* 0x000ff000000008dc */
[-C--:B--2---:R-:W-:Y:S01]  /*5ae0*/  HMMA.16816.F16 R220, R124, R218.reuse, R242 ;  /* 0x000000da7cdc723c */ /* 0x084fe200000008f2 */
[----:B------:R-:W1:Y:S07]  /*5af0*/  LDS.64 R242, [R0+UR5+0xd00] ;  /* 0x000d000500f27984 */ /* 0x000e6e0008000a00 */
[----:B------:R-:W-:-:S12]  /*5b00*/  HMMA.16816.F16 R250, R148, R218, R250 ;  /* 0x000000da94fa723c */ /* 0x000fd800000008fa */
[----:B-1----:R-:W-:Y:S08]  /*5b10*/  HMMA.16816.F16 R220, R128, R242, R220 ;  /* 0x000000f280dc723c */ /* 0x002ff000000008dc */
[----:B---3--:R-:W-:-:S15]  /*5b20*/  HMMA.16816.F16 R224, R76, R218, R224 ;  /* 0x000000da4ce0723c */ /* 0x008fde00000008e0 */
[----:B------:R-:W-:-:S05]  /*5b30*/  NOP ;  /* 0x0000000000007918 */ /* 0x000fca0000000000 */
[----:B------:R-:W-:Y:S08]  /*5b40*/  HMMA.16816.F16 R224, R80, R242, R224 ;  /* 0x000000f250e0723c */ /* 0x000ff000000008e0 */
[----:B----4-:R-:W-:-:S15]  /*5b50*/  HMMA.16816.F16 R222, R100, R218, R222 ;  /* 0x000000da64de723c */ /* 0x010fde00000008de */
[----:B------:R-:W-:-:S05]  /*5b60*/  NOP ;  /* 0x0000000000007918 */ /* 0x000fca0000000000 */
[-C--:B------:R-:W-:Y:S08]  /*5b70*/  HMMA.16816.F16 R218, R104, R242.reuse, R222 ;  /* 0x000000f268da723c */ /* 0x080ff000000008de */
[----:B------:R-:W-:Y:S01]  /*5b80*/  HMMA.16816.F16 R222, R152, R242, R250 ;  /* 0x000000f298de723c */ /* 0x000fe200000008fa */
[----:B------:R-:W-:Y:S06]  /*5b90*/  BAR.SYNC.DEFER_BLOCKING 0x0 ;  /* 0x0000000000007b1d */ /* 0x000fec0000010000 */
[----:B------:R-:W-:-:S13]  /*5ba0*/  BRA.U UP0, `(.L_x_8) ;  /* 0xffffffc1000c7547 */ /* 0x000fda000b83ffff */
[----:B------:R-:W2:Y:S01]  /*5bb0*/  LDL.LU R242, [R1+0x48] ;  /* 0x0000480001f27983 */ /* 0x000ea20000300800 */
[----:B0-----:R-:W0:Y:S03]  /*5bc0*/  LDC.64 R66, c[0x0][0x390] ;  /* 0x0000e400ff427b82 */ /* 0x001e260000000a00 */
[----:B------:R-:W3:Y:S04]  /*5bd0*/  LDL.LU R243, [R1+0x4c] ;  /* 0x00004c0001f37983 */ /* 0x000ee80000300800 */
[----:B------:R-:W4:Y:S04]  /*5be0*/  LDL.LU R167, [R1+0x2c] ;  /* 0x00002c0001a77983 */ /* 0x000f280000300800 */
[----:B------:R-:W5:Y:S04]  /*5bf0*/  LDL.LU R166, [R1+0x28] ;  /* 0x0000280001a67983 */ /* 0x000f680000300800 */
[----:B------:R-:W5:Y:S04]  /*5c00*/  LDL.LU R251, [R1+0x14] ;  /* 0x0000140001fb7983 */ /* 0x000f680000300800 */
[----:B------:R-:W5:Y:S04]  /*5c10*/  LDL.LU R250, [R1+0x10] ;  /* 0x0000100001fa7983 */ /* 0x000f680000300800 */
[----:B------:R-:W5:Y:S04]  /*5c20*/  LDL.LU R170, [R1+0x20] ;  /* 0x0000200001aa7983 */ /* 0x000f680000300800 */
[----:B------:R-:W5:Y:S04]  /*5c30*/  LDL.LU R171, [R1+0x24] ;  /* 0x0000240001ab7983 */ /* 0x000f680000300800 */
[----:B------:R-:W5:Y:S04]  /*5c40*/  LDL.LU R169, [R1+0x54] ;  /* 0x0000540001a97983 */ /* 0x000f680000300800 */
[----:B------:R-:W5:Y:S01]  /*5c50*/  LDL.LU R168, [R1+0x50] ;  /* 0x0000500001a87983 */ /* 0x000f620000300800 */
[----:B------:R-:W-:-:S02]  /*5c60*/  IMAD.SHL.U32 R68, R252, 0x20, RZ ;  /* 0x00000020fc447824 */ /* 0x000fc400078e00ff */
[C---:B------:R-:W-:Y:S02]  /*5c70*/  IMAD.SHL.U32 R0, R252.reuse, 0x100, RZ ;  /* 0x00000100fc007824 */ /* 0x040fe400078e00ff */
[----:B------:R-:W-:Y:S01]  /*5c80*/  IMAD.SHL.U32 R71, R252, 0x2, RZ ;  /* 0x00000002fc477824 */ /* 0x000fe200078e00ff */
[----:B------:R-:W-:-:S04]  /*5c90*/  LOP3.LUT R69, R68, 0x380, RZ, 0xc0, !PT ;  /* 0x0000038044457812 */ /* 0x000fc800078ec0ff */
[----:B------:R-:W-:-:S04]  /*5ca0*/  LOP3.LUT R0, R69, 0x3e000, R0, 0xf8, !PT ;  /* 0x0003e00045007812 */ /* 0x000fc800078ef800 */
[----:B------:R-:W-:-:S05]  /*5cb0*/  LOP3.LUT R69, R0, 0x6, R71, 0xf8, !PT ;  /* 0x0000000600457812 */ /* 0x000fca00078ef847 */
[----:B0-----:R-:W-:-:S05]  /*5cc0*/  IMAD.WIDE.U32 R66, R69, 0x2, R66 ;  /* 0x0000000245427825 */ /* 0x001fca00078e0042 */
[----:B------:R-:W-:Y:S04]  /*5cd0*/  STG.E desc[UR8][R66.64], R2 ;  /* 0x0000000242007986 */ /* 0x000fe8000c101908 */
        /* <DEDUP_REMOVED lines=59> */
[----:B--2---:R-:W-:Y:S04]  /*6090*/  STG.E desc[UR8][R66.64+0x10f0], R242 ;  /* 0x0010f0f242007986 */ /* 0x004fe8000c101908 */
[----:B---3--:R-:W-:Y:S04]  /*60a0*/  STG.E desc[UR8][R66.64+0x18f0], R243 ;  /* 0x0018f0f342007986 */ /* 0x008fe8000c101908 */
[----:B----4-:R-:W-:Y:S04]  /*60b0*/  STG.E desc[UR8][R66.64+0x880], R167 ;  /* 0x000880a742007986 */ /* 0x010fe8000c101908 */
[----:B-----5:R-:W-:Y:S04]  /*60c0*/  STG.E desc[UR8][R66.64+0x80], R166 ;  /* 0x000080a642007986 */ /* 0x020fe8000c101908 */
        /* <DEDUP_REMOVED lines=63> */
[----:B------:R-:W-:Y:S01]  /*64c0*/  STG.E desc[UR8][R66.64+0x38f0], R244 ;  /* 0x0038f0f442007986 */ /* 0x000fe2000c101908 */
[----:B------:R-:W-:Y:S05]  /*64d0*/  EXIT ;  /* 0x000000000000794d */ /* 0x000fea0003800000 */
.L_x_9:
[----:B------:R-:W-:-:S00]  /*64e0*/  BRA `(.L_x_9) ;  /* 0xfffffffc00fc7947 */ /* 0x000fc0000383ffff */
[----:B------:R-:W-:-:S00]  /*64f0*/  NOP ;  /* 0x0000000000007918 */ /* 0x000fc00000000000 */
        /* <DEDUP_REMOVED lines=8> */
.L_x_10:


//--------------------- .nv.shared._Z22block_gemm_1d_half_mmaPK6__halfS1_PS_S_S_ --------------------------
	.section	.nv.shared._Z22block_gemm_1d_half_mmaPK6__halfS1_PS_S_S_,"aw",@nobits
	.sectionflags	@""
	.align	16
	.zero		1024


//--------------------- .nv.shared.reserved.0     --------------------------
	.section	.nv.shared.reserved.0,"aw",@nobits
	.weak		__nv_reservedSMEM_offset_0_alias
	.size		__nv_reservedSMEM_offset_0_alias, 0, 64
	.other		__nv_reservedSMEM_offset_0_alias,@"STO_CUDA_RESERVED_SHARED STV_DEFAULT"
__nv_reservedSMEM_offset_0_alias:
	.zero		0
	.zero		64


//--------------------- .nv.constant0._Z22block_gemm_1d_half_mmaPK6__halfS1_PS_S_S_ --------------------------
	.section	.nv.constant0._Z22block_gemm_1d_half_mmaPK6__halfS1_PS_S_S_,"a",@progbits
	.sectionflags	@""
	.align	4
.nv.constant0._Z22block_gemm_1d_half_mmaPK6__halfS1_PS_S_S_:
	.zero		924


//--------------------- SYMBOLS --------------------------

	.type		.nv.reservedSmem.offset0,@object
	.size		.nv.reservedSmem.offset0,0x4
	.type		.nv.reservedSmem.cap,@object
	.size		.nv.reservedSmem.cap,0x4
